//
// Generated by NVIDIA NVVM Compiler
//
// Compiler Build ID: CL-36424714
// Cuda compilation tools, release 13.0, V13.0.88
// Based on NVVM 20.0.0
//

.version 9.0
.target sm_100
.address_size 64

	// .globl	_Z4initPfj
.global .align 4 .b8 precalc_xorwow_matrix[102400];
.global .align 4 .b8 precalc_xorwow_offset_matrix[102400];
.global .align 4 .b8 mrg32k3aM1[2304];
.global .align 4 .b8 mrg32k3aM2[2304];
.global .align 4 .b8 mrg32k3aM1SubSeq[2016];
.global .align 4 .b8 mrg32k3aM2SubSeq[2016];
.global .align 4 .b8 mrg32k3aM1Seq[2304];
.global .align 4 .b8 mrg32k3aM2Seq[2304];
.const .align 8 .b8 __cr_lgamma_table[72];

.visible .entry _Z4initPfj(
	.param .u64 .ptr .align 1 _Z4initPfj_param_0,
	.param .u32 _Z4initPfj_param_1
)
{
	.local .align 8 .b8 	__local_depot0[48];
	.reg .b64 	%SP;
	.reg .b64 	%SPL;
	.reg .pred 	%p<66>;
	.reg .b32 	%r<1200>;
	.reg .b32 	%f<4>;
	.reg .b64 	%rd<27>;

	mov.u64 	%SPL, __local_depot0;
	ld.param.u64 	%rd10, [_Z4initPfj_param_0];
	ld.param.u32 	%r542, [_Z4initPfj_param_1];
	mov.u32 	%r543, %ctaid.y;
	mov.u32 	%r544, %ntid.y;
	mov.u32 	%r545, %tid.y;
	mad.lo.s32 	%r1, %r543, %r544, %r545;
	mov.u32 	%r546, %ctaid.x;
	mov.u32 	%r547, %ntid.x;
	mov.u32 	%r548, %tid.x;
	mad.lo.s32 	%r2, %r546, %r547, %r548;
	setp.gt.u32 	%p1, %r1, 1023;
	setp.gt.s32 	%p2, %r2, 1023;
	or.pred  	%p3, %p1, %p2;
	@%p3 bra 	$L__BB0_117;
	add.u64 	%rd1, %SPL, 0;
	shl.b32 	%r549, %r1, 10;
	add.s32 	%r550, %r549, %r2;
	cvt.s64.s32 	%rd2, %r550;
	xor.b32  	%r551, %r542, -1429050551;
	mul.lo.s32 	%r3, %r551, 1099087573;
	add.s32 	%r552, %r3, -638133224;
	add.s32 	%r936, %r3, 123456789;
	st.local.v2.u32 	[%rd1], {%r552, %r936};
	xor.b32  	%r553, %r3, 362436069;
	mov.b32 	%r554, -123459836;
	st.local.v2.u32 	[%rd1+8], {%r553, %r554};
	add.s32 	%r932, %r3, 5783321;
	mov.b32 	%r555, -589760388;
	st.local.v2.u32 	[%rd1+16], {%r555, %r932};
	setp.eq.s32 	%p4, %r550, 0;
	@%p4 bra 	$L__BB0_116;
	mov.b32 	%r919, 0;
	mov.u64 	%rd13, precalc_xorwow_matrix;
	mov.u64 	%rd26, %rd2;
$L__BB0_3:
	mov.u64 	%rd3, %rd26;
	and.b64  	%rd4, %rd3, 3;
	setp.eq.s64 	%p5, %rd4, 0;
	@%p5 bra 	$L__BB0_115;
	mul.wide.u32 	%rd12, %r919, 3200;
	add.s64 	%rd5, %rd13, %rd12;
	mov.b32 	%r932, 0;
	mov.u32 	%r933, %r932;
	mov.u32 	%r934, %r932;
	mov.u32 	%r935, %r932;
	mov.u32 	%r936, %r932;
	mov.u32 	%r925, %r932;
$L__BB0_5:
	mul.wide.u32 	%rd14, %r925, 4;
	add.s64 	%rd15, %rd1, %rd14;
	ld.local.u32 	%r15, [%rd15+4];
	shl.b32 	%r16, %r925, 5;
	mov.b32 	%r931, 0;
$L__BB0_6:
	.pragma "nounroll";
	shr.u32 	%r559, %r15, %r931;
	and.b32  	%r560, %r559, 1;
	setp.eq.b32 	%p6, %r560, 1;
	not.pred 	%p7, %p6;
	add.s32 	%r561, %r16, %r931;
	mul.lo.s32 	%r562, %r561, 5;
	mul.wide.u32 	%rd16, %r562, 4;
	add.s64 	%rd6, %rd5, %rd16;
	@%p7 bra 	$L__BB0_8;
	ld.global.u32 	%r563, [%rd6];
	xor.b32  	%r936, %r936, %r563;
	ld.global.u32 	%r564, [%rd6+4];
	xor.b32  	%r935, %r935, %r564;
	ld.global.u32 	%r565, [%rd6+8];
	xor.b32  	%r934, %r934, %r565;
	ld.global.u32 	%r566, [%rd6+12];
	xor.b32  	%r933, %r933, %r566;
	ld.global.u32 	%r567, [%rd6+16];
	xor.b32  	%r932, %r932, %r567;
$L__BB0_8:
	and.b32  	%r569, %r559, 2;
	setp.eq.s32 	%p8, %r569, 0;
	@%p8 bra 	$L__BB0_10;
	ld.global.u32 	%r570, [%rd6+20];
	xor.b32  	%r936, %r936, %r570;
	ld.global.u32 	%r571, [%rd6+24];
	xor.b32  	%r935, %r935, %r571;
	ld.global.u32 	%r572, [%rd6+28];
	xor.b32  	%r934, %r934, %r572;
	ld.global.u32 	%r573, [%rd6+32];
	xor.b32  	%r933, %r933, %r573;
	ld.global.u32 	%r574, [%rd6+36];
	xor.b32  	%r932, %r932, %r574;
$L__BB0_10:
	and.b32  	%r576, %r559, 4;
	setp.eq.s32 	%p9, %r576, 0;
	@%p9 bra 	$L__BB0_12;
	ld.global.u32 	%r577, [%rd6+40];
	xor.b32  	%r936, %r936, %r577;
	ld.global.u32 	%r578, [%rd6+44];
	xor.b32  	%r935, %r935, %r578;
	ld.global.u32 	%r579, [%rd6+48];
	xor.b32  	%r934, %r934, %r579;
	ld.global.u32 	%r580, [%rd6+52];
	xor.b32  	%r933, %r933, %r580;
	ld.global.u32 	%r581, [%rd6+56];
	xor.b32  	%r932, %r932, %r581;
$L__BB0_12:
	and.b32  	%r583, %r559, 8;
	setp.eq.s32 	%p10, %r583, 0;
	@%p10 bra 	$L__BB0_14;
	ld.global.u32 	%r584, [%rd6+60];
	xor.b32  	%r936, %r936, %r584;
	ld.global.u32 	%r585, [%rd6+64];
	xor.b32  	%r935, %r935, %r585;
	ld.global.u32 	%r586, [%rd6+68];
	xor.b32  	%r934, %r934, %r586;
	ld.global.u32 	%r587, [%rd6+72];
	xor.b32  	%r933, %r933, %r587;
	ld.global.u32 	%r588, [%rd6+76];
	xor.b32  	%r932, %r932, %r588;
$L__BB0_14:
	and.b32  	%r590, %r559, 16;
	setp.eq.s32 	%p11, %r590, 0;
	@%p11 bra 	$L__BB0_16;
	ld.global.u32 	%r591, [%rd6+80];
	xor.b32  	%r936, %r936, %r591;
	ld.global.u32 	%r592, [%rd6+84];
	xor.b32  	%r935, %r935, %r592;
	ld.global.u32 	%r593, [%rd6+88];
	xor.b32  	%r934, %r934, %r593;
	ld.global.u32 	%r594, [%rd6+92];
	xor.b32  	%r933, %r933, %r594;
	ld.global.u32 	%r595, [%rd6+96];
	xor.b32  	%r932, %r932, %r595;
$L__BB0_16:
	and.b32  	%r597, %r559, 32;
	setp.eq.s32 	%p12, %r597, 0;
	@%p12 bra 	$L__BB0_18;
	ld.global.u32 	%r598, [%rd6+100];
	xor.b32  	%r936, %r936, %r598;
	ld.global.u32 	%r599, [%rd6+104];
	xor.b32  	%r935, %r935, %r599;
	ld.global.u32 	%r600, [%rd6+108];
	xor.b32  	%r934, %r934, %r600;
	ld.global.u32 	%r601, [%rd6+112];
	xor.b32  	%r933, %r933, %r601;
	ld.global.u32 	%r602, [%rd6+116];
	xor.b32  	%r932, %r932, %r602;
$L__BB0_18:
	and.b32  	%r604, %r559, 64;
	setp.eq.s32 	%p13, %r604, 0;
	@%p13 bra 	$L__BB0_20;
	ld.global.u32 	%r605, [%rd6+120];
	xor.b32  	%r936, %r936, %r605;
	ld.global.u32 	%r606, [%rd6+124];
	xor.b32  	%r935, %r935, %r606;
	ld.global.u32 	%r607, [%rd6+128];
	xor.b32  	%r934, %r934, %r607;
	ld.global.u32 	%r608, [%rd6+132];
	xor.b32  	%r933, %r933, %r608;
	ld.global.u32 	%r609, [%rd6+136];
	xor.b32  	%r932, %r932, %r609;
$L__BB0_20:
	and.b32  	%r611, %r559, 128;
	setp.eq.s32 	%p14, %r611, 0;
	@%p14 bra 	$L__BB0_22;
	ld.global.u32 	%r612, [%rd6+140];
	xor.b32  	%r936, %r936, %r612;
	ld.global.u32 	%r613, [%rd6+144];
	xor.b32  	%r935, %r935, %r613;
	ld.global.u32 	%r614, [%rd6+148];
	xor.b32  	%r934, %r934, %r614;
	ld.global.u32 	%r615, [%rd6+152];
	xor.b32  	%r933, %r933, %r615;
	ld.global.u32 	%r616, [%rd6+156];
	xor.b32  	%r932, %r932, %r616;
$L__BB0_22:
	and.b32  	%r618, %r559, 256;
	setp.eq.s32 	%p15, %r618, 0;
	@%p15 bra 	$L__BB0_24;
	ld.global.u32 	%r619, [%rd6+160];
	xor.b32  	%r936, %r936, %r619;
	ld.global.u32 	%r620, [%rd6+164];
	xor.b32  	%r935, %r935, %r620;
	ld.global.u32 	%r621, [%rd6+168];
	xor.b32  	%r934, %r934, %r621;
	ld.global.u32 	%r622, [%rd6+172];
	xor.b32  	%r933, %r933, %r622;
	ld.global.u32 	%r623, [%rd6+176];
	xor.b32  	%r932, %r932, %r623;
$L__BB0_24:
	and.b32  	%r625, %r559, 512;
	setp.eq.s32 	%p16, %r625, 0;
	@%p16 bra 	$L__BB0_26;
	ld.global.u32 	%r626, [%rd6+180];
	xor.b32  	%r936, %r936, %r626;
	ld.global.u32 	%r627, [%rd6+184];
	xor.b32  	%r935, %r935, %r627;
	ld.global.u32 	%r628, [%rd6+188];
	xor.b32  	%r934, %r934, %r628;
	ld.global.u32 	%r629, [%rd6+192];
	xor.b32  	%r933, %r933, %r629;
	ld.global.u32 	%r630, [%rd6+196];
	xor.b32  	%r932, %r932, %r630;
$L__BB0_26:
	and.b32  	%r632, %r559, 1024;
	setp.eq.s32 	%p17, %r632, 0;
	@%p17 bra 	$L__BB0_28;
	ld.global.u32 	%r633, [%rd6+200];
	xor.b32  	%r936, %r936, %r633;
	ld.global.u32 	%r634, [%rd6+204];
	xor.b32  	%r935, %r935, %r634;
	ld.global.u32 	%r635, [%rd6+208];
	xor.b32  	%r934, %r934, %r635;
	ld.global.u32 	%r636, [%rd6+212];
	xor.b32  	%r933, %r933, %r636;
	ld.global.u32 	%r637, [%rd6+216];
	xor.b32  	%r932, %r932, %r637;
$L__BB0_28:
	and.b32  	%r639, %r559, 2048;
	setp.eq.s32 	%p18, %r639, 0;
	@%p18 bra 	$L__BB0_30;
	ld.global.u32 	%r640, [%rd6+220];
	xor.b32  	%r936, %r936, %r640;
	ld.global.u32 	%r641, [%rd6+224];
	xor.b32  	%r935, %r935, %r641;
	ld.global.u32 	%r642, [%rd6+228];
	xor.b32  	%r934, %r934, %r642;
	ld.global.u32 	%r643, [%rd6+232];
	xor.b32  	%r933, %r933, %r643;
	ld.global.u32 	%r644, [%rd6+236];
	xor.b32  	%r932, %r932, %r644;
$L__BB0_30:
	and.b32  	%r646, %r559, 4096;
	setp.eq.s32 	%p19, %r646, 0;
	@%p19 bra 	$L__BB0_32;
	ld.global.u32 	%r647, [%rd6+240];
	xor.b32  	%r936, %r936, %r647;
	ld.global.u32 	%r648, [%rd6+244];
	xor.b32  	%r935, %r935, %r648;
	ld.global.u32 	%r649, [%rd6+248];
	xor.b32  	%r934, %r934, %r649;
	ld.global.u32 	%r650, [%rd6+252];
	xor.b32  	%r933, %r933, %r650;
	ld.global.u32 	%r651, [%rd6+256];
	xor.b32  	%r932, %r932, %r651;
$L__BB0_32:
	and.b32  	%r653, %r559, 8192;
	setp.eq.s32 	%p20, %r653, 0;
	@%p20 bra 	$L__BB0_34;
	ld.global.u32 	%r654, [%rd6+260];
	xor.b32  	%r936, %r936, %r654;
	ld.global.u32 	%r655, [%rd6+264];
	xor.b32  	%r935, %r935, %r655;
	ld.global.u32 	%r656, [%rd6+268];
	xor.b32  	%r934, %r934, %r656;
	ld.global.u32 	%r657, [%rd6+272];
	xor.b32  	%r933, %r933, %r657;
	ld.global.u32 	%r658, [%rd6+276];
	xor.b32  	%r932, %r932, %r658;
$L__BB0_34:
	and.b32  	%r660, %r559, 16384;
	setp.eq.s32 	%p21, %r660, 0;
	@%p21 bra 	$L__BB0_36;
	ld.global.u32 	%r661, [%rd6+280];
	xor.b32  	%r936, %r936, %r661;
	ld.global.u32 	%r662, [%rd6+284];
	xor.b32  	%r935, %r935, %r662;
	ld.global.u32 	%r663, [%rd6+288];
	xor.b32  	%r934, %r934, %r663;
	ld.global.u32 	%r664, [%rd6+292];
	xor.b32  	%r933, %r933, %r664;
	ld.global.u32 	%r665, [%rd6+296];
	xor.b32  	%r932, %r932, %r665;
$L__BB0_36:
	and.b32  	%r667, %r559, 32768;
	setp.eq.s32 	%p22, %r667, 0;
	@%p22 bra 	$L__BB0_38;
	ld.global.u32 	%r668, [%rd6+300];
	xor.b32  	%r936, %r936, %r668;
	ld.global.u32 	%r669, [%rd6+304];
	xor.b32  	%r935, %r935, %r669;
	ld.global.u32 	%r670, [%rd6+308];
	xor.b32  	%r934, %r934, %r670;
	ld.global.u32 	%r671, [%rd6+312];
	xor.b32  	%r933, %r933, %r671;
	ld.global.u32 	%r672, [%rd6+316];
	xor.b32  	%r932, %r932, %r672;
$L__BB0_38:
	add.s32 	%r931, %r931, 16;
	setp.ne.s32 	%p23, %r931, 32;
	@%p23 bra 	$L__BB0_6;
	mad.lo.s32 	%r673, %r925, -31, %r16;
	add.s32 	%r925, %r673, 1;
	setp.ne.s32 	%p24, %r925, 5;
	@%p24 bra 	$L__BB0_5;
	st.local.u32 	[%rd1+4], %r936;
	st.local.v2.u32 	[%rd1+8], {%r935, %r934};
	st.local.v2.u32 	[%rd1+16], {%r933, %r932};
	setp.eq.s64 	%p25, %rd4, 1;
	@%p25 bra 	$L__BB0_115;
	mov.b32 	%r932, 0;
	mov.u32 	%r1025, %r932;
	mov.u32 	%r1026, %r932;
	mov.u32 	%r1027, %r932;
	mov.u32 	%r936, %r932;
	mov.u32 	%r1017, %r932;
$L__BB0_42:
	mul.wide.u32 	%rd17, %r1017, 4;
	add.s64 	%rd18, %rd1, %rd17;
	ld.local.u32 	%r191, [%rd18+4];
	shl.b32 	%r192, %r1017, 5;
	mov.b32 	%r1023, 0;
$L__BB0_43:
	.pragma "nounroll";
	shr.u32 	%r676, %r191, %r1023;
	and.b32  	%r677, %r676, 1;
	setp.eq.b32 	%p26, %r677, 1;
	not.pred 	%p27, %p26;
	add.s32 	%r678, %r192, %r1023;
	mul.lo.s32 	%r679, %r678, 5;
	mul.wide.u32 	%rd19, %r679, 4;
	add.s64 	%rd7, %rd5, %rd19;
	@%p27 bra 	$L__BB0_45;
	ld.global.u32 	%r680, [%rd7];
	xor.b32  	%r936, %r936, %r680;
	ld.global.u32 	%r681, [%rd7+4];
	xor.b32  	%r1027, %r1027, %r681;
	ld.global.u32 	%r682, [%rd7+8];
	xor.b32  	%r1026, %r1026, %r682;
	ld.global.u32 	%r683, [%rd7+12];
	xor.b32  	%r1025, %r1025, %r683;
	ld.global.u32 	%r684, [%rd7+16];
	xor.b32  	%r932, %r932, %r684;
$L__BB0_45:
	and.b32  	%r686, %r676, 2;
	setp.eq.s32 	%p28, %r686, 0;
	@%p28 bra 	$L__BB0_47;
	ld.global.u32 	%r687, [%rd7+20];
	xor.b32  	%r936, %r936, %r687;
	ld.global.u32 	%r688, [%rd7+24];
	xor.b32  	%r1027, %r1027, %r688;
	ld.global.u32 	%r689, [%rd7+28];
	xor.b32  	%r1026, %r1026, %r689;
	ld.global.u32 	%r690, [%rd7+32];
	xor.b32  	%r1025, %r1025, %r690;
	ld.global.u32 	%r691, [%rd7+36];
	xor.b32  	%r932, %r932, %r691;
$L__BB0_47:
	and.b32  	%r693, %r676, 4;
	setp.eq.s32 	%p29, %r693, 0;
	@%p29 bra 	$L__BB0_49;
	ld.global.u32 	%r694, [%rd7+40];
	xor.b32  	%r936, %r936, %r694;
	ld.global.u32 	%r695, [%rd7+44];
	xor.b32  	%r1027, %r1027, %r695;
	ld.global.u32 	%r696, [%rd7+48];
	xor.b32  	%r1026, %r1026, %r696;
	ld.global.u32 	%r697, [%rd7+52];
	xor.b32  	%r1025, %r1025, %r697;
	ld.global.u32 	%r698, [%rd7+56];
	xor.b32  	%r932, %r932, %r698;
$L__BB0_49:
	and.b32  	%r700, %r676, 8;
	setp.eq.s32 	%p30, %r700, 0;
	@%p30 bra 	$L__BB0_51;
	ld.global.u32 	%r701, [%rd7+60];
	xor.b32  	%r936, %r936, %r701;
	ld.global.u32 	%r702, [%rd7+64];
	xor.b32  	%r1027, %r1027, %r702;
	ld.global.u32 	%r703, [%rd7+68];
	xor.b32  	%r1026, %r1026, %r703;
	ld.global.u32 	%r704, [%rd7+72];
	xor.b32  	%r1025, %r1025, %r704;
	ld.global.u32 	%r705, [%rd7+76];
	xor.b32  	%r932, %r932, %r705;
$L__BB0_51:
	and.b32  	%r707, %r676, 16;
	setp.eq.s32 	%p31, %r707, 0;
	@%p31 bra 	$L__BB0_53;
	ld.global.u32 	%r708, [%rd7+80];
	xor.b32  	%r936, %r936, %r708;
	ld.global.u32 	%r709, [%rd7+84];
	xor.b32  	%r1027, %r1027, %r709;
	ld.global.u32 	%r710, [%rd7+88];
	xor.b32  	%r1026, %r1026, %r710;
	ld.global.u32 	%r711, [%rd7+92];
	xor.b32  	%r1025, %r1025, %r711;
	ld.global.u32 	%r712, [%rd7+96];
	xor.b32  	%r932, %r932, %r712;
$L__BB0_53:
	and.b32  	%r714, %r676, 32;
	setp.eq.s32 	%p32, %r714, 0;
	@%p32 bra 	$L__BB0_55;
	ld.global.u32 	%r715, [%rd7+100];
	xor.b32  	%r936, %r936, %r715;
	ld.global.u32 	%r716, [%rd7+104];
	xor.b32  	%r1027, %r1027, %r716;
	ld.global.u32 	%r717, [%rd7+108];
	xor.b32  	%r1026, %r1026, %r717;
	ld.global.u32 	%r718, [%rd7+112];
	xor.b32  	%r1025, %r1025, %r718;
	ld.global.u32 	%r719, [%rd7+116];
	xor.b32  	%r932, %r932, %r719;
$L__BB0_55:
	and.b32  	%r721, %r676, 64;
	setp.eq.s32 	%p33, %r721, 0;
	@%p33 bra 	$L__BB0_57;
	ld.global.u32 	%r722, [%rd7+120];
	xor.b32  	%r936, %r936, %r722;
	ld.global.u32 	%r723, [%rd7+124];
	xor.b32  	%r1027, %r1027, %r723;
	ld.global.u32 	%r724, [%rd7+128];
	xor.b32  	%r1026, %r1026, %r724;
	ld.global.u32 	%r725, [%rd7+132];
	xor.b32  	%r1025, %r1025, %r725;
	ld.global.u32 	%r726, [%rd7+136];
	xor.b32  	%r932, %r932, %r726;
$L__BB0_57:
	and.b32  	%r728, %r676, 128;
	setp.eq.s32 	%p34, %r728, 0;
	@%p34 bra 	$L__BB0_59;
	ld.global.u32 	%r729, [%rd7+140];
	xor.b32  	%r936, %r936, %r729;
	ld.global.u32 	%r730, [%rd7+144];
	xor.b32  	%r1027, %r1027, %r730;
	ld.global.u32 	%r731, [%rd7+148];
	xor.b32  	%r1026, %r1026, %r731;
	ld.global.u32 	%r732, [%rd7+152];
	xor.b32  	%r1025, %r1025, %r732;
	ld.global.u32 	%r733, [%rd7+156];
	xor.b32  	%r932, %r932, %r733;
$L__BB0_59:
	and.b32  	%r735, %r676, 256;
	setp.eq.s32 	%p35, %r735, 0;
	@%p35 bra 	$L__BB0_61;
	ld.global.u32 	%r736, [%rd7+160];
	xor.b32  	%r936, %r936, %r736;
	ld.global.u32 	%r737, [%rd7+164];
	xor.b32  	%r1027, %r1027, %r737;
	ld.global.u32 	%r738, [%rd7+168];
	xor.b32  	%r1026, %r1026, %r738;
	ld.global.u32 	%r739, [%rd7+172];
	xor.b32  	%r1025, %r1025, %r739;
	ld.global.u32 	%r740, [%rd7+176];
	xor.b32  	%r932, %r932, %r740;
$L__BB0_61:
	and.b32  	%r742, %r676, 512;
	setp.eq.s32 	%p36, %r742, 0;
	@%p36 bra 	$L__BB0_63;
	ld.global.u32 	%r743, [%rd7+180];
	xor.b32  	%r936, %r936, %r743;
	ld.global.u32 	%r744, [%rd7+184];
	xor.b32  	%r1027, %r1027, %r744;
	ld.global.u32 	%r745, [%rd7+188];
	xor.b32  	%r1026, %r1026, %r745;
	ld.global.u32 	%r746, [%rd7+192];
	xor.b32  	%r1025, %r1025, %r746;
	ld.global.u32 	%r747, [%rd7+196];
	xor.b32  	%r932, %r932, %r747;
$L__BB0_63:
	and.b32  	%r749, %r676, 1024;
	setp.eq.s32 	%p37, %r749, 0;
	@%p37 bra 	$L__BB0_65;
	ld.global.u32 	%r750, [%rd7+200];
	xor.b32  	%r936, %r936, %r750;
	ld.global.u32 	%r751, [%rd7+204];
	xor.b32  	%r1027, %r1027, %r751;
	ld.global.u32 	%r752, [%rd7+208];
	xor.b32  	%r1026, %r1026, %r752;
	ld.global.u32 	%r753, [%rd7+212];
	xor.b32  	%r1025, %r1025, %r753;
	ld.global.u32 	%r754, [%rd7+216];
	xor.b32  	%r932, %r932, %r754;
$L__BB0_65:
	and.b32  	%r756, %r676, 2048;
	setp.eq.s32 	%p38, %r756, 0;
	@%p38 bra 	$L__BB0_67;
	ld.global.u32 	%r757, [%rd7+220];
	xor.b32  	%r936, %r936, %r757;
	ld.global.u32 	%r758, [%rd7+224];
	xor.b32  	%r1027, %r1027, %r758;
	ld.global.u32 	%r759, [%rd7+228];
	xor.b32  	%r1026, %r1026, %r759;
	ld.global.u32 	%r760, [%rd7+232];
	xor.b32  	%r1025, %r1025, %r760;
	ld.global.u32 	%r761, [%rd7+236];
	xor.b32  	%r932, %r932, %r761;
$L__BB0_67:
	and.b32  	%r763, %r676, 4096;
	setp.eq.s32 	%p39, %r763, 0;
	@%p39 bra 	$L__BB0_69;
	ld.global.u32 	%r764, [%rd7+240];
	xor.b32  	%r936, %r936, %r764;
	ld.global.u32 	%r765, [%rd7+244];
	xor.b32  	%r1027, %r1027, %r765;
	ld.global.u32 	%r766, [%rd7+248];
	xor.b32  	%r1026, %r1026, %r766;
	ld.global.u32 	%r767, [%rd7+252];
	xor.b32  	%r1025, %r1025, %r767;
	ld.global.u32 	%r768, [%rd7+256];
	xor.b32  	%r932, %r932, %r768;
$L__BB0_69:
	and.b32  	%r770, %r676, 8192;
	setp.eq.s32 	%p40, %r770, 0;
	@%p40 bra 	$L__BB0_71;
	ld.global.u32 	%r771, [%rd7+260];
	xor.b32  	%r936, %r936, %r771;
	ld.global.u32 	%r772, [%rd7+264];
	xor.b32  	%r1027, %r1027, %r772;
	ld.global.u32 	%r773, [%rd7+268];
	xor.b32  	%r1026, %r1026, %r773;
	ld.global.u32 	%r774, [%rd7+272];
	xor.b32  	%r1025, %r1025, %r774;
	ld.global.u32 	%r775, [%rd7+276];
	xor.b32  	%r932, %r932, %r775;
$L__BB0_71:
	and.b32  	%r777, %r676, 16384;
	setp.eq.s32 	%p41, %r777, 0;
	@%p41 bra 	$L__BB0_73;
	ld.global.u32 	%r778, [%rd7+280];
	xor.b32  	%r936, %r936, %r778;
	ld.global.u32 	%r779, [%rd7+284];
	xor.b32  	%r1027, %r1027, %r779;
	ld.global.u32 	%r780, [%rd7+288];
	xor.b32  	%r1026, %r1026, %r780;
	ld.global.u32 	%r781, [%rd7+292];
	xor.b32  	%r1025, %r1025, %r781;
	ld.global.u32 	%r782, [%rd7+296];
	xor.b32  	%r932, %r932, %r782;
$L__BB0_73:
	and.b32  	%r784, %r676, 32768;
	setp.eq.s32 	%p42, %r784, 0;
	@%p42 bra 	$L__BB0_75;
	ld.global.u32 	%r785, [%rd7+300];
	xor.b32  	%r936, %r936, %r785;
	ld.global.u32 	%r786, [%rd7+304];
	xor.b32  	%r1027, %r1027, %r786;
	ld.global.u32 	%r787, [%rd7+308];
	xor.b32  	%r1026, %r1026, %r787;
	ld.global.u32 	%r788, [%rd7+312];
	xor.b32  	%r1025, %r1025, %r788;
	ld.global.u32 	%r789, [%rd7+316];
	xor.b32  	%r932, %r932, %r789;
$L__BB0_75:
	add.s32 	%r1023, %r1023, 16;
	setp.ne.s32 	%p43, %r1023, 32;
	@%p43 bra 	$L__BB0_43;
	mad.lo.s32 	%r790, %r1017, -31, %r192;
	add.s32 	%r1017, %r790, 1;
	setp.ne.s32 	%p44, %r1017, 5;
	@%p44 bra 	$L__BB0_42;
	st.local.u32 	[%rd1+4], %r936;
	st.local.v2.u32 	[%rd1+8], {%r1027, %r1026};
	st.local.v2.u32 	[%rd1+16], {%r1025, %r932};
	setp.ne.s64 	%p45, %rd4, 3;
	@%p45 bra 	$L__BB0_115;
	mov.b32 	%r932, 0;
	mov.u32 	%r1117, %r932;
	mov.u32 	%r1118, %r932;
	mov.u32 	%r1119, %r932;
	mov.u32 	%r936, %r932;
	mov.u32 	%r1109, %r932;
$L__BB0_79:
	mul.wide.u32 	%rd20, %r1109, 4;
	add.s64 	%rd21, %rd1, %rd20;
	ld.local.u32 	%r367, [%rd21+4];
	shl.b32 	%r368, %r1109, 5;
	mov.b32 	%r1115, 0;
$L__BB0_80:
	.pragma "nounroll";
	shr.u32 	%r793, %r367, %r1115;
	and.b32  	%r794, %r793, 1;
	setp.eq.b32 	%p46, %r794, 1;
	not.pred 	%p47, %p46;
	add.s32 	%r795, %r368, %r1115;
	mul.lo.s32 	%r796, %r795, 5;
	mul.wide.u32 	%rd22, %r796, 4;
	add.s64 	%rd8, %rd5, %rd22;
	@%p47 bra 	$L__BB0_82;
	ld.global.u32 	%r797, [%rd8];
	xor.b32  	%r936, %r936, %r797;
	ld.global.u32 	%r798, [%rd8+4];
	xor.b32  	%r1119, %r1119, %r798;
	ld.global.u32 	%r799, [%rd8+8];
	xor.b32  	%r1118, %r1118, %r799;
	ld.global.u32 	%r800, [%rd8+12];
	xor.b32  	%r1117, %r1117, %r800;
	ld.global.u32 	%r801, [%rd8+16];
	xor.b32  	%r932, %r932, %r801;
$L__BB0_82:
	and.b32  	%r803, %r793, 2;
	setp.eq.s32 	%p48, %r803, 0;
	@%p48 bra 	$L__BB0_84;
	ld.global.u32 	%r804, [%rd8+20];
	xor.b32  	%r936, %r936, %r804;
	ld.global.u32 	%r805, [%rd8+24];
	xor.b32  	%r1119, %r1119, %r805;
	ld.global.u32 	%r806, [%rd8+28];
	xor.b32  	%r1118, %r1118, %r806;
	ld.global.u32 	%r807, [%rd8+32];
	xor.b32  	%r1117, %r1117, %r807;
	ld.global.u32 	%r808, [%rd8+36];
	xor.b32  	%r932, %r932, %r808;
$L__BB0_84:
	and.b32  	%r810, %r793, 4;
	setp.eq.s32 	%p49, %r810, 0;
	@%p49 bra 	$L__BB0_86;
	ld.global.u32 	%r811, [%rd8+40];
	xor.b32  	%r936, %r936, %r811;
	ld.global.u32 	%r812, [%rd8+44];
	xor.b32  	%r1119, %r1119, %r812;
	ld.global.u32 	%r813, [%rd8+48];
	xor.b32  	%r1118, %r1118, %r813;
	ld.global.u32 	%r814, [%rd8+52];
	xor.b32  	%r1117, %r1117, %r814;
	ld.global.u32 	%r815, [%rd8+56];
	xor.b32  	%r932, %r932, %r815;
$L__BB0_86:
	and.b32  	%r817, %r793, 8;
	setp.eq.s32 	%p50, %r817, 0;
	@%p50 bra 	$L__BB0_88;
	ld.global.u32 	%r818, [%rd8+60];
	xor.b32  	%r936, %r936, %r818;
	ld.global.u32 	%r819, [%rd8+64];
	xor.b32  	%r1119, %r1119, %r819;
	ld.global.u32 	%r820, [%rd8+68];
	xor.b32  	%r1118, %r1118, %r820;
	ld.global.u32 	%r821, [%rd8+72];
	xor.b32  	%r1117, %r1117, %r821;
	ld.global.u32 	%r822, [%rd8+76];
	xor.b32  	%r932, %r932, %r822;
$L__BB0_88:
	and.b32  	%r824, %r793, 16;
	setp.eq.s32 	%p51, %r824, 0;
	@%p51 bra 	$L__BB0_90;
	ld.global.u32 	%r825, [%rd8+80];
	xor.b32  	%r936, %r936, %r825;
	ld.global.u32 	%r826, [%rd8+84];
	xor.b32  	%r1119, %r1119, %r826;
	ld.global.u32 	%r827, [%rd8+88];
	xor.b32  	%r1118, %r1118, %r827;
	ld.global.u32 	%r828, [%rd8+92];
	xor.b32  	%r1117, %r1117, %r828;
	ld.global.u32 	%r829, [%rd8+96];
	xor.b32  	%r932, %r932, %r829;
$L__BB0_90:
	and.b32  	%r831, %r793, 32;
	setp.eq.s32 	%p52, %r831, 0;
	@%p52 bra 	$L__BB0_92;
	ld.global.u32 	%r832, [%rd8+100];
	xor.b32  	%r936, %r936, %r832;
	ld.global.u32 	%r833, [%rd8+104];
	xor.b32  	%r1119, %r1119, %r833;
	ld.global.u32 	%r834, [%rd8+108];
	xor.b32  	%r1118, %r1118, %r834;
	ld.global.u32 	%r835, [%rd8+112];
	xor.b32  	%r1117, %r1117, %r835;
	ld.global.u32 	%r836, [%rd8+116];
	xor.b32  	%r932, %r932, %r836;
$L__BB0_92:
	and.b32  	%r838, %r793, 64;
	setp.eq.s32 	%p53, %r838, 0;
	@%p53 bra 	$L__BB0_94;
	ld.global.u32 	%r839, [%rd8+120];
	xor.b32  	%r936, %r936, %r839;
	ld.global.u32 	%r840, [%rd8+124];
	xor.b32  	%r1119, %r1119, %r840;
	ld.global.u32 	%r841, [%rd8+128];
	xor.b32  	%r1118, %r1118, %r841;
	ld.global.u32 	%r842, [%rd8+132];
	xor.b32  	%r1117, %r1117, %r842;
	ld.global.u32 	%r843, [%rd8+136];
	xor.b32  	%r932, %r932, %r843;
$L__BB0_94:
	and.b32  	%r845, %r793, 128;
	setp.eq.s32 	%p54, %r845, 0;
	@%p54 bra 	$L__BB0_96;
	ld.global.u32 	%r846, [%rd8+140];
	xor.b32  	%r936, %r936, %r846;
	ld.global.u32 	%r847, [%rd8+144];
	xor.b32  	%r1119, %r1119, %r847;
	ld.global.u32 	%r848, [%rd8+148];
	xor.b32  	%r1118, %r1118, %r848;
	ld.global.u32 	%r849, [%rd8+152];
	xor.b32  	%r1117, %r1117, %r849;
	ld.global.u32 	%r850, [%rd8+156];
	xor.b32  	%r932, %r932, %r850;
$L__BB0_96:
	and.b32  	%r852, %r793, 256;
	setp.eq.s32 	%p55, %r852, 0;
	@%p55 bra 	$L__BB0_98;
	ld.global.u32 	%r853, [%rd8+160];
	xor.b32  	%r936, %r936, %r853;
	ld.global.u32 	%r854, [%rd8+164];
	xor.b32  	%r1119, %r1119, %r854;
	ld.global.u32 	%r855, [%rd8+168];
	xor.b32  	%r1118, %r1118, %r855;
	ld.global.u32 	%r856, [%rd8+172];
	xor.b32  	%r1117, %r1117, %r856;
	ld.global.u32 	%r857, [%rd8+176];
	xor.b32  	%r932, %r932, %r857;
$L__BB0_98:
	and.b32  	%r859, %r793, 512;
	setp.eq.s32 	%p56, %r859, 0;
	@%p56 bra 	$L__BB0_100;
	ld.global.u32 	%r860, [%rd8+180];
	xor.b32  	%r936, %r936, %r860;
	ld.global.u32 	%r861, [%rd8+184];
	xor.b32  	%r1119, %r1119, %r861;
	ld.global.u32 	%r862, [%rd8+188];
	xor.b32  	%r1118, %r1118, %r862;
	ld.global.u32 	%r863, [%rd8+192];
	xor.b32  	%r1117, %r1117, %r863;
	ld.global.u32 	%r864, [%rd8+196];
	xor.b32  	%r932, %r932, %r864;
$L__BB0_100:
	and.b32  	%r866, %r793, 1024;
	setp.eq.s32 	%p57, %r866, 0;
	@%p57 bra 	$L__BB0_102;
	ld.global.u32 	%r867, [%rd8+200];
	xor.b32  	%r936, %r936, %r867;
	ld.global.u32 	%r868, [%rd8+204];
	xor.b32  	%r1119, %r1119, %r868;
	ld.global.u32 	%r869, [%rd8+208];
	xor.b32  	%r1118, %r1118, %r869;
	ld.global.u32 	%r870, [%rd8+212];
	xor.b32  	%r1117, %r1117, %r870;
	ld.global.u32 	%r871, [%rd8+216];
	xor.b32  	%r932, %r932, %r871;
$L__BB0_102:
	and.b32  	%r873, %r793, 2048;
	setp.eq.s32 	%p58, %r873, 0;
	@%p58 bra 	$L__BB0_104;
	ld.global.u32 	%r874, [%rd8+220];
	xor.b32  	%r936, %r936, %r874;
	ld.global.u32 	%r875, [%rd8+224];
	xor.b32  	%r1119, %r1119, %r875;
	ld.global.u32 	%r876, [%rd8+228];
	xor.b32  	%r1118, %r1118, %r876;
	ld.global.u32 	%r877, [%rd8+232];
	xor.b32  	%r1117, %r1117, %r877;
	ld.global.u32 	%r878, [%rd8+236];
	xor.b32  	%r932, %r932, %r878;
$L__BB0_104:
	and.b32  	%r880, %r793, 4096;
	setp.eq.s32 	%p59, %r880, 0;
	@%p59 bra 	$L__BB0_106;
	ld.global.u32 	%r881, [%rd8+240];
	xor.b32  	%r936, %r936, %r881;
	ld.global.u32 	%r882, [%rd8+244];
	xor.b32  	%r1119, %r1119, %r882;
	ld.global.u32 	%r883, [%rd8+248];
	xor.b32  	%r1118, %r1118, %r883;
	ld.global.u32 	%r884, [%rd8+252];
	xor.b32  	%r1117, %r1117, %r884;
	ld.global.u32 	%r885, [%rd8+256];
	xor.b32  	%r932, %r932, %r885;
$L__BB0_106:
	and.b32  	%r887, %r793, 8192;
	setp.eq.s32 	%p60, %r887, 0;
	@%p60 bra 	$L__BB0_108;
	ld.global.u32 	%r888, [%rd8+260];
	xor.b32  	%r936, %r936, %r888;
	ld.global.u32 	%r889, [%rd8+264];
	xor.b32  	%r1119, %r1119, %r889;
	ld.global.u32 	%r890, [%rd8+268];
	xor.b32  	%r1118, %r1118, %r890;
	ld.global.u32 	%r891, [%rd8+272];
	xor.b32  	%r1117, %r1117, %r891;
	ld.global.u32 	%r892, [%rd8+276];
	xor.b32  	%r932, %r932, %r892;
$L__BB0_108:
	and.b32  	%r894, %r793, 16384;
	setp.eq.s32 	%p61, %r894, 0;
	@%p61 bra 	$L__BB0_110;
	ld.global.u32 	%r895, [%rd8+280];
	xor.b32  	%r936, %r936, %r895;
	ld.global.u32 	%r896, [%rd8+284];
	xor.b32  	%r1119, %r1119, %r896;
	ld.global.u32 	%r897, [%rd8+288];
	xor.b32  	%r1118, %r1118, %r897;
	ld.global.u32 	%r898, [%rd8+292];
	xor.b32  	%r1117, %r1117, %r898;
	ld.global.u32 	%r899, [%rd8+296];
	xor.b32  	%r932, %r932, %r899;
$L__BB0_110:
	and.b32  	%r901, %r793, 32768;
	setp.eq.s32 	%p62, %r901, 0;
	@%p62 bra 	$L__BB0_112;
	ld.global.u32 	%r902, [%rd8+300];
	xor.b32  	%r936, %r936, %r902;
	ld.global.u32 	%r903, [%rd8+304];
	xor.b32  	%r1119, %r1119, %r903;
	ld.global.u32 	%r904, [%rd8+308];
	xor.b32  	%r1118, %r1118, %r904;
	ld.global.u32 	%r905, [%rd8+312];
	xor.b32  	%r1117, %r1117, %r905;
	ld.global.u32 	%r906, [%rd8+316];
	xor.b32  	%r932, %r932, %r906;
$L__BB0_112:
	add.s32 	%r1115, %r1115, 16;
	setp.ne.s32 	%p63, %r1115, 32;
	@%p63 bra 	$L__BB0_80;
	mad.lo.s32 	%r907, %r1109, -31, %r368;
	add.s32 	%r1109, %r907, 1;
	setp.ne.s32 	%p64, %r1109, 5;
	@%p64 bra 	$L__BB0_79;
	st.local.u32 	[%rd1+4], %r936;
	st.local.v2.u32 	[%rd1+8], {%r1119, %r1118};
	st.local.v2.u32 	[%rd1+16], {%r1117, %r932};
$L__BB0_115:
	shr.u64 	%rd26, %rd3, 2;
	add.s32 	%r919, %r919, 1;
	setp.gt.u64 	%p65, %rd3, 3;
	@%p65 bra 	$L__BB0_3;
$L__BB0_116:
	shr.u32 	%r908, %r936, 2;
	xor.b32  	%r909, %r908, %r936;
	shl.b32 	%r910, %r932, 4;
	shl.b32 	%r911, %r909, 1;
	xor.b32  	%r912, %r911, %r910;
	xor.b32  	%r913, %r912, %r909;
	xor.b32  	%r914, %r913, %r932;
	add.s32 	%r915, %r3, %r914;
	add.s32 	%r916, %r915, -637770787;
	cvt.rn.f32.u32 	%f1, %r916;
	fma.rn.f32 	%f2, %f1, 0f2F800000, 0f2F000000;
	fma.rn.f32 	%f3, %f2, 0f40000000, 0fBF800000;
	cvta.to.global.u64 	%rd23, %rd10;
	shl.b64 	%rd24, %rd2, 2;
	add.s64 	%rd25, %rd23, %rd24;
	st.global.f32 	[%rd25], %f3;
$L__BB0_117:
	ret;

}
	// .globl	_Z16matMulFusedQuantPfS_S_ff
.visible .entry _Z16matMulFusedQuantPfS_S_ff(
	.param .u64 .ptr .align 1 _Z16matMulFusedQuantPfS_S_ff_param_0,
	.param .u64 .ptr .align 1 _Z16matMulFusedQuantPfS_S_ff_param_1,
	.param .u64 .ptr .align 1 _Z16matMulFusedQuantPfS_S_ff_param_2,
	.param .f32 _Z16matMulFusedQuantPfS_S_ff_param_3,
	.param .f32 _Z16matMulFusedQuantPfS_S_ff_param_4
)
{
	.reg .pred 	%p<5>;
	.reg .b32 	%r<48>;
	.reg .b32 	%f<22>;
	.reg .b64 	%rd<18>;

	ld.param.u64 	%rd5, [_Z16matMulFusedQuantPfS_S_ff_param_0];
	ld.param.u64 	%rd6, [_Z16matMulFusedQuantPfS_S_ff_param_1];
	ld.param.u64 	%rd7, [_Z16matMulFusedQuantPfS_S_ff_param_2];
	ld.param.f32 	%f1, [_Z16matMulFusedQuantPfS_S_ff_param_3];
	ld.param.f32 	%f2, [_Z16matMulFusedQuantPfS_S_ff_param_4];
	mov.u32 	%r10, %ctaid.y;
	mov.u32 	%r11, %ntid.y;
	mov.u32 	%r12, %tid.y;
	mad.lo.s32 	%r1, %r10, %r11, %r12;
	mov.u32 	%r13, %ctaid.x;
	mov.u32 	%r14, %ntid.x;
	mov.u32 	%r15, %tid.x;
	mad.lo.s32 	%r2, %r13, %r14, %r15;
	setp.gt.u32 	%p1, %r1, 1023;
	setp.gt.s32 	%p2, %r2, 1023;
	or.pred  	%p3, %p1, %p2;
	@%p3 bra 	$L__BB1_4;
	shl.b32 	%r3, %r1, 10;
	mul.wide.u32 	%rd8, %r3, 4;
	cvta.to.global.u64 	%rd9, %rd5;
	add.s64 	%rd10, %rd8, %rd9;
	add.s64 	%rd17, %rd10, 8;
	cvta.to.global.u64 	%rd11, %rd6;
	add.s64 	%rd2, %rd11, 8192;
	mov.b32 	%r46, 0;
	mov.u32 	%r45, %r2;
	mov.u32 	%r47, %r46;
$L__BB1_2:
	mul.wide.s32 	%rd12, %r45, 4;
	add.s64 	%rd13, %rd2, %rd12;
	ld.global.f32 	%f3, [%rd17+-8];
	div.rn.f32 	%f4, %f3, %f1;
	cvt.rni.s32.f32 	%r17, %f4;
	min.s32 	%r18, %r17, 127;
	max.s32 	%r19, %r18, -128;
	ld.global.f32 	%f5, [%rd13+-8192];
	div.rn.f32 	%f6, %f5, %f2;
	cvt.rni.s32.f32 	%r20, %f6;
	min.s32 	%r21, %r20, 127;
	max.s32 	%r22, %r21, -128;
	mad.lo.s32 	%r23, %r22, %r19, %r47;
	ld.global.f32 	%f7, [%rd17+-4];
	div.rn.f32 	%f8, %f7, %f1;
	cvt.rni.s32.f32 	%r24, %f8;
	min.s32 	%r25, %r24, 127;
	max.s32 	%r26, %r25, -128;
	ld.global.f32 	%f9, [%rd13+-4096];
	div.rn.f32 	%f10, %f9, %f2;
	cvt.rni.s32.f32 	%r27, %f10;
	min.s32 	%r28, %r27, 127;
	max.s32 	%r29, %r28, -128;
	mad.lo.s32 	%r30, %r29, %r26, %r23;
	ld.global.f32 	%f11, [%rd17];
	div.rn.f32 	%f12, %f11, %f1;
	cvt.rni.s32.f32 	%r31, %f12;
	min.s32 	%r32, %r31, 127;
	max.s32 	%r33, %r32, -128;
	ld.global.f32 	%f13, [%rd13];
	div.rn.f32 	%f14, %f13, %f2;
	cvt.rni.s32.f32 	%r34, %f14;
	min.s32 	%r35, %r34, 127;
	max.s32 	%r36, %r35, -128;
	mad.lo.s32 	%r37, %r36, %r33, %r30;
	ld.global.f32 	%f15, [%rd17+4];
	div.rn.f32 	%f16, %f15, %f1;
	cvt.rni.s32.f32 	%r38, %f16;
	min.s32 	%r39, %r38, 127;
	max.s32 	%r40, %r39, -128;
	ld.global.f32 	%f17, [%rd13+4096];
	div.rn.f32 	%f18, %f17, %f2;
	cvt.rni.s32.f32 	%r41, %f18;
	min.s32 	%r42, %r41, 127;
	max.s32 	%r43, %r42, -128;
	mad.lo.s32 	%r47, %r43, %r40, %r37;
	add.s32 	%r46, %r46, 4;
	add.s64 	%rd17, %rd17, 16;
	add.s32 	%r45, %r45, 4096;
	setp.ne.s32 	%p4, %r46, 1024;
	@%p4 bra 	$L__BB1_2;
	cvt.rn.f32.s32 	%f19, %r47;
	mul.f32 	%f20, %f1, %f19;
	mul.f32 	%f21, %f2, %f20;
	add.s32 	%r44, %r3, %r2;
	cvta.to.global.u64 	%rd14, %rd7;
	mul.wide.s32 	%rd15, %r44, 4;
	add.s64 	%rd16, %rd14, %rd15;
	st.global.f32 	[%rd16], %f21;
$L__BB1_4:
	ret;

}


// ===== COMPILED SASS (sm_100) =====

	.target	sm_100

	.elftype	@"ET_EXEC"


//--------------------- .note.nv.tkinfo           --------------------------
	.section	.note.nv.tkinfo,"",@"SHT_NOTE"
	.sectionflags	@"SHF_NOTE_NV_TKINFO"
	.tkinfo
        /*0018*/ 	.word	0x00000002
        /*0030*/ 	.string	""
        /*0030*/ 	.string	"ptxas"
        /*0030*/ 	.string	"Cuda compilation tools, release 13.0, V13.0.88"
        /*0030*/ 	.string	"Build cuda_13.0.r13.0/compiler.36424714_0"
        /*0030*/ 	.string	"-arch sm_100 -m 64 "



//--------------------- .note.nv.cuinfo           --------------------------
	.section	.note.nv.cuinfo,"",@"SHT_NOTE"
	.sectionflags	@"SHF_NOTE_NV_CUINFO"
        /*0018*/ 	.short	0x0002
        /*001a*/ 	.short	0x0064
        /*001c*/ 	.short	0x0082
	.zero		2


//--------------------- .nv.info                  --------------------------
	.section	.nv.info,"",@"SHT_CUDA_INFO"
	.align	4


	//----- nvinfo : EIATTR_REGCOUNT
	.align		4
        /*0000*/ 	.byte	0x04, 0x2f
        /*0002*/ 	.short	(.L_10 - .L_9)
	.align		4
.L_9:
        /*0004*/ 	.word	index@(_Z4initPfj)
        /*0008*/ 	.word	0x0000001f


	//----- nvinfo : EIATTR_FRAME_SIZE
	.align		4
.L_10:
        /*000c*/ 	.byte	0x04, 0x11
        /*000e*/ 	.short	(.L_12 - .L_11)
	.align		4
.L_11:
        /*0010*/ 	.word	index@(_Z4initPfj)
        /*0014*/ 	.word	0x00000030


	//----- nvinfo : EIATTR_REGCOUNT
	.align		4
.L_12:
        /*0018*/ 	.byte	0x04, 0x2f
        /*001a*/ 	.short	(.L_14 - .L_13)
	.align		4
.L_13:
        /*001c*/ 	.word	index@(_Z16matMulFusedQuantPfS_S_ff)
        /*0020*/ 	.word	0x00000018


	//----- nvinfo : EIATTR_FRAME_SIZE
	.align		4
.L_14:
        /*0024*/ 	.byte	0x04, 0x11
        /*0026*/ 	.short	(.L_16 - .L_15)
	.align		4
.L_15:
        /*0028*/ 	.word	index@($__internal_0_$__cuda_sm3x_div_rn_noftz_f32_slowpath)
        /*002c*/ 	.word	0x00000000


	//----- nvinfo : EIATTR_FRAME_SIZE
	.align		4
.L_16:
        /*0030*/ 	.byte	0x04, 0x11
        /*0032*/ 	.short	(.L_18 - .L_17)
	.align		4
.L_17:
        /*0034*/ 	.word	index@(_Z16matMulFusedQuantPfS_S_ff)
        /*0038*/ 	.word	0x00000000


	//----- nvinfo : EIATTR_MIN_STACK_SIZE
	.align		4
.L_18:
        /*003c*/ 	.byte	0x04, 0x12
        /*003e*/ 	.short	(.L_20 - .L_19)
	.align		4
.L_19:
        /*0040*/ 	.word	index@(_Z16matMulFusedQuantPfS_S_ff)
        /*0044*/ 	.word	0x00000000


	//----- nvinfo : EIATTR_MIN_STACK_SIZE
	.align		4
.L_20:
        /*0048*/ 	.byte	0x04, 0x12
        /*004a*/ 	.short	(.L_22 - .L_21)
	.align		4
.L_21:
        /*004c*/ 	.word	index@(_Z4initPfj)
        /*0050*/ 	.word	0x00000030
.L_22:


//--------------------- .nv.compat                --------------------------
	.section	.nv.compat,"",@"SHT_CUDA_COMPAT_INFO"
	.align	4
        /*0000*/ 	.byte	0x02, 0x09, 0x00, 0x00, 0x02, 0x02, 0x01, 0x00, 0x02, 0x05, 0x05, 0x00, 0x03, 0x07, 0x01, 0x01
        /*0010*/ 	.byte	0x02, 0x03, 0x00, 0x00, 0x02, 0x06, 0x01, 0x00, 0x04, 0x0b, 0x08, 0x00, 0x01, 0x00, 0x00, 0x00
        /*0020*/ 	.byte	0x00, 0x00, 0x00, 0x00


//--------------------- .nv.info._Z16matMulFusedQuantPfS_S_ff --------------------------
	.section	.nv.info._Z16matMulFusedQuantPfS_S_ff,"",@"SHT_CUDA_INFO"
	.sectionflags	@""
	.align	4


	//----- nvinfo : EIATTR_CUDA_API_VERSION
	.align		4
        /*0000*/ 	.byte	0x04, 0x37
        /*0002*/ 	.short	(.L_24 - .L_23)
.L_23:
        /*0004*/ 	.word	0x00000082


	//----- nvinfo : EIATTR_KPARAM_INFO
	.align		4
.L_24:
        /*0008*/ 	.byte	0x04, 0x17
        /*000a*/ 	.short	(.L_26 - .L_25)
.L_25:
        /*000c*/ 	.word	0x00000000
        /*0010*/ 	.short	0x0004
        /*0012*/ 	.short	0x001c
        /*0014*/ 	.byte	0x00, 0xf0, 0x11, 0x00


	//----- nvinfo : EIATTR_KPARAM_INFO
	.align		4
.L_26:
        /*0018*/ 	.byte	0x04, 0x17
        /*001a*/ 	.short	(.L_28 - .L_27)
.L_27:
        /*001c*/ 	.word	0x00000000
        /*0020*/ 	.short	0x0003
        /*0022*/ 	.short	0x0018
        /*0024*/ 	.byte	0x00, 0xf0, 0x11, 0x00


	//----- nvinfo : EIATTR_KPARAM_INFO
	.align		4
.L_28:
        /*0028*/ 	.byte	0x04, 0x17
        /*002a*/ 	.short	(.L_30 - .L_29)
.L_29:
        /*002c*/ 	.word	0x00000000
        /*0030*/ 	.short	0x0002
        /*0032*/ 	.short	0x0010
        /*0034*/ 	.byte	0x00, 0xf5, 0x21, 0x00


	//----- nvinfo : EIATTR_KPARAM_INFO
	.align		4
.L_30:
        /*0038*/ 	.byte	0x04, 0x17
        /*003a*/ 	.short	(.L_32 - .L_31)
.L_31:
        /*003c*/ 	.word	0x00000000
        /*0040*/ 	.short	0x0001
        /*0042*/ 	.short	0x0008
        /*0044*/ 	.byte	0x00, 0xf5, 0x21, 0x00


	//----- nvinfo : EIATTR_KPARAM_INFO
	.align		4
.L_32:
        /*0048*/ 	.byte	0x04, 0x17
        /*004a*/ 	.short	(.L_34 - .L_33)
.L_33:
        /*004c*/ 	.word	0x00000000
        /*0050*/ 	.short	0x0000
        /*0052*/ 	.short	0x0000
        /*0054*/ 	.byte	0x00, 0xf5, 0x21, 0x00


	//----- nvinfo : EIATTR_SPARSE_MMA_MASK
	.align		4
.L_34:
        /*0058*/ 	.byte	0x03, 0x50
        /*005a*/ 	.short	0x0000


	//----- nvinfo : EIATTR_MAXREG_COUNT
	.align		4
        /*005c*/ 	.byte	0x03, 0x1b
        /*005e*/ 	.short	0x00ff


	//----- nvinfo : EIATTR_MERCURY_ISA_VERSION
	.align		4
        /*0060*/ 	.byte	0x03, 0x5f
        /*0062*/ 	.short	0x0101


	//----- nvinfo : EIATTR_VRC_CTA_INIT_COUNT
	.align		4
        /*0064*/ 	.byte	0x02, 0x4a
	.zero		1
	.zero		1


	//----- nvinfo : EIATTR_EXIT_INSTR_OFFSETS
	.align		4
        /*0068*/ 	.byte	0x04, 0x1c
        /*006a*/ 	.short	(.L_36 - .L_35)


	//   ....[0]....
.L_35:
        /*006c*/ 	.word	0x000000b0


	//   ....[1]....
        /*0070*/ 	.word	0x00000ca0


	//----- nvinfo : EIATTR_CRS_STACK_SIZE
	.align		4
.L_36:
        /*0074*/ 	.byte	0x04, 0x1e
        /*0076*/ 	.short	(.L_38 - .L_37)
.L_37:
        /*0078*/ 	.word	0x00000000


	//----- nvinfo : EIATTR_CBANK_PARAM_SIZE
	.align		4
.L_38:
        /*007c*/ 	.byte	0x03, 0x19
        /*007e*/ 	.short	0x0020


	//----- nvinfo : EIATTR_PARAM_CBANK
	.align		4
        /*0080*/ 	.byte	0x04, 0x0a
        /*0082*/ 	.short	(.L_40 - .L_39)
	.align		4
.L_39:
        /*0084*/ 	.word	index@(.nv.constant0._Z16matMulFusedQuantPfS_S_ff)
        /*0088*/ 	.short	0x0380
        /*008a*/ 	.short	0x0020


	//----- nvinfo : EIATTR_SW_WAR
	.align		4
.L_40:
        /*008c*/ 	.byte	0x04, 0x36
        /*008e*/ 	.short	(.L_42 - .L_41)
.L_41:
        /*0090*/ 	.word	0x00000008
.L_42:


//--------------------- .nv.info._Z4initPfj       --------------------------
	.section	.nv.info._Z4initPfj,"",@"SHT_CUDA_INFO"
	.sectionflags	@""
	.align	4


	//----- nvinfo : EIATTR_CUDA_API_VERSION
	.align		4
        /*0000*/ 	.byte	0x04, 0x37
        /*0002*/ 	.short	(.L_44 - .L_43)
.L_43:
        /*0004*/ 	.word	0x00000082


	//----- nvinfo : EIATTR_KPARAM_INFO
	.align		4
.L_44:
        /*0008*/ 	.byte	0x04, 0x17
        /*000a*/ 	.short	(.L_46 - .L_45)
.L_45:
        /*000c*/ 	.word	0x00000000
        /*0010*/ 	.short	0x0001
        /*0012*/ 	.short	0x0008
        /*0014*/ 	.byte	0x00, 0xf0, 0x11, 0x00


	//----- nvinfo : EIATTR_KPARAM_INFO
	.align		4
.L_46:
        /*0018*/ 	.byte	0x04, 0x17
        /*001a*/ 	.short	(.L_48 - .L_47)
.L_47:
        /*001c*/ 	.word	0x00000000
        /*0020*/ 	.short	0x0000
        /*0022*/ 	.short	0x0000
        /*0024*/ 	.byte	0x00, 0xf5, 0x21, 0x00


	//----- nvinfo : EIATTR_SPARSE_MMA_MASK
	.align		4
.L_48:
        /*0028*/ 	.byte	0x03, 0x50
        /*002a*/ 	.short	0x0000


	//----- nvinfo : EIATTR_MAXREG_COUNT
	.align		4
        /*002c*/ 	.byte	0x03, 0x1b
        /*002e*/ 	.short	0x00ff


	//----- nvinfo : EIATTR_MERCURY_ISA_VERSION
	.align		4
        /*0030*/ 	.byte	0x03, 0x5f
        /*0032*/ 	.short	0x0101


	//----- nvinfo : EIATTR_VRC_CTA_INIT_COUNT
	.align		4
        /*0034*/ 	.byte	0x02, 0x4a
	.zero		1
	.zero		1


	//----- nvinfo : EIATTR_EXIT_INSTR_OFFSETS
	.align		4
        /*0038*/ 	.byte	0x04, 0x1c
        /*003a*/ 	.short	(.L_50 - .L_49)


	//   ....[0]....
.L_49:
        /*003c*/ 	.word	0x000000c0


	//   ....[1]....
        /*0040*/ 	.word	0x00002800


	//----- nvinfo : EIATTR_CRS_STACK_SIZE
	.align		4
.L_50:
        /*0044*/ 	.byte	0x04, 0x1e
        /*0046*/ 	.short	(.L_52 - .L_51)
.L_51:
        /*0048*/ 	.word	0x00000000


	//----- nvinfo : EIATTR_CBANK_PARAM_SIZE
	.align		4
.L_52:
        /*004c*/ 	.byte	0x03, 0x19
        /*004e*/ 	.short	0x000c


	//----- nvinfo : EIATTR_PARAM_CBANK
	.align		4
        /*0050*/ 	.byte	0x04, 0x0a
        /*0052*/ 	.short	(.L_54 - .L_53)
	.align		4
.L_53:
        /*0054*/ 	.word	index@(.nv.constant0._Z4initPfj)
        /*0058*/ 	.short	0x0380
        /*005a*/ 	.short	0x000c


	//----- nvinfo : EIATTR_SW_WAR
	.align		4
.L_54:
        /*005c*/ 	.byte	0x04, 0x36
        /*005e*/ 	.short	(.L_56 - .L_55)
.L_55:
        /*0060*/ 	.word	0x00000008
.L_56:


//--------------------- .nv.callgraph             --------------------------
	.section	.nv.callgraph,"",@"SHT_CUDA_CALLGRAPH"
	.align	4
	.sectionentsize	8
	.align		4
        /*0000*/ 	.word	0x00000000
	.align		4
        /*0004*/ 	.word	0xffffffff
	.align		4
        /*0008*/ 	.word	0x00000000
	.align		4
        /*000c*/ 	.word	0xfffffffe
	.align		4
        /*0010*/ 	.word	0x00000000
	.align		4
        /*0014*/ 	.word	0xfffffffd
	.align		4
        /*0018*/ 	.word	0x00000000
	.align		4
        /*001c*/ 	.word	0xfffffffc


//--------------------- .nv.constant4             --------------------------
	.section	.nv.constant4,"a",@progbits
	.align	8
	.align		8
.nv.constant4:
        /*0000*/ 	.dword	precalc_xorwow_matrix
	.align		8
        /*0008*/ 	.dword	precalc_xorwow_offset_matrix
	.align		8
        /*0010*/ 	.dword	mrg32k3aM1
	.align		8
        /*0018*/ 	.dword	mrg32k3aM2
	.align		8
        /*0020*/ 	.dword	mrg32k3aM1SubSeq
	.align		8
        /*0028*/ 	.dword	mrg32k3aM2SubSeq
	.align		8
        /*0030*/ 	.dword	mrg32k3aM1Seq
	.align		8
        /*0038*/ 	.dword	mrg32k3aM2Seq


//--------------------- .nv.constant3             --------------------------
	.section	.nv.constant3,"a",@progbits
	.align	8
.nv.constant3:
	.type		__cr_lgamma_table,@object
	.size		__cr_lgamma_table,(.L_8 - __cr_lgamma_table)
__cr_lgamma_table:
        /*0000*/ 	.byte	0x00, 0x00, 0x00, 0x00, 0x00, 0x00, 0x00, 0x00, 0x00, 0x00, 0x00, 0x00, 0x00, 0x00, 0x00, 0x00
        /*0010*/ 	.byte	0xef, 0x39, 0xfa, 0xfe, 0x42, 0x2e, 0xe6, 0x3f, 0x02, 0x20, 0x2a, 0xfa, 0x0b, 0xab, 0xfc, 0x3f
        /*0020*/ 	.byte	0xf9, 0x2c, 0x92, 0x7c, 0xa7, 0x6c, 0x09, 0x40, 0xc9, 0x79, 0x44, 0x3c, 0x64, 0x26, 0x13, 0x40
        /*0030*/ 	.byte	0xca, 0x01, 0xcf, 0x3a, 0x27, 0x51, 0x1a, 0x40, 0x30, 0xcc, 0x2d, 0xf3, 0xe1, 0x0c, 0x21, 0x40
        /*0040*/ 	.byte	0x0d, 0xb7, 0xfc, 0x82, 0x8e, 0x35, 0x25, 0x40
.L_8:


//--------------------- .text._Z16matMulFusedQuantPfS_S_ff --------------------------
	.section	.text._Z16matMulFusedQuantPfS_S_ff,"ax",@progbits
	.align	128
        .global         _Z16matMulFusedQuantPfS_S_ff
        .type           _Z16matMulFusedQuantPfS_S_ff,@function
        .size           _Z16matMulFusedQuantPfS_S_ff,(.L_x_41 - _Z16matMulFusedQuantPfS_S_ff)
        .other          _Z16matMulFusedQuantPfS_S_ff,@"STO_CUDA_ENTRY STV_DEFAULT"
_Z16matMulFusedQuantPfS_S_ff:
.text._Z16matMulFusedQuantPfS_S_ff:
[----:B------:R-:W-:Y:S01]  /*0000*/  LDC R1, c[0x0][0x37c] ;  /* 0x0000df00ff017b82 */ /* 0x000fe20000000800 */
[----:B------:R-:W0:Y:S07]  /*0010*/  S2R R0, SR_TID.X ;  /* 0x0000000000007919 */ /* 0x000e2e0000002100 */
[----:B------:R-:W1:Y:S01]  /*0020*/  LDC R8, c[0x0][0x364] ;  /* 0x0000d900ff087b82 */ /* 0x000e620000000800 */
[----:B------:R-:W1:Y:S07]  /*0030*/  S2R R3, SR_TID.Y ;  /* 0x0000000000037919 */ /* 0x000e6e0000002200 */
[----:B------:R-:W0:Y:S08]  /*0040*/  S2UR UR5, SR_CTAID.X ;  /* 0x00000000000579c3 */ /* 0x000e300000002500 */
[----:B------:R-:W0:Y:S08]  /*0050*/  LDC R13, c[0x0][0x360] ;  /* 0x0000d800ff0d7b82 */ /* 0x000e300000000800 */
[----:B------:R-:W1:Y:S01]  /*0060*/  S2UR UR4, SR_CTAID.Y ;  /* 0x00000000000479c3 */ /* 0x000e620000002600 */
[----:B0-----:R-:W-:-:S05]  /*0070*/  IMAD R13, R13, UR5, R0 ;  /* 0x000000050d0d7c24 */ /* 0x001fca000f8e0200 */
[----:B------:R-:W-:Y:S01]  /*0080*/  ISETP.GT.AND P0, PT, R13, 0x3ff, PT ;  /* 0x000003ff0d00780c */ /* 0x000fe20003f04270 */
[----:B-1----:R-:W-:-:S05]  /*0090*/  IMAD R8, R8, UR4, R3 ;  /* 0x0000000408087c24 */ /* 0x002fca000f8e0203 */
[----:B------:R-:W-:-:S13]  /*00a0*/  ISETP.GT.U32.OR P0, PT, R8, 0x3ff, P0 ;  /* 0x000003ff0800780c */ /* 0x000fda0000704470 */
[----:B------:R-:W-:Y:S05]  /*00b0*/  @P0 EXIT ;  /* 0x000000000000094d */ /* 0x000fea0003800000 */
[----:B------:R-:W0:Y:S01]  /*00c0*/  LDC.64 R2, c[0x0][0x380] ;  /* 0x0000e000ff027b82 */ /* 0x000e220000000a00 */
[----:B------:R-:W1:Y:S01]  /*00d0*/  LDCU.64 UR6, c[0x0][0x388] ;  /* 0x00007100ff0677ac */ /* 0x000e620008000a00 */
[----:B------:R-:W-:Y:S02]  /*00e0*/  IMAD.SHL.U32 R8, R8, 0x400, RZ ;  /* 0x0000040008087824 */ /* 0x000fe400078e00ff */
[----:B------:R-:W-:Y:S01]  /*00f0*/  IMAD.MOV.U32 R16, RZ, RZ, RZ ;  /* 0x000000ffff107224 */ /* 0x000fe200078e00ff */
[----:B------:R-:W2:Y:S03]  /*0100*/  LDCU.64 UR8, c[0x0][0x358] ;  /* 0x00006b00ff0877ac */ /* 0x000ea60008000a00 */
[----:B------:R-:W3:Y:S01]  /*0110*/  LDC R11, c[0x0][0x398] ;  /* 0x0000e600ff0b7b82 */ /* 0x000ee20000000800 */
[----:B------:R-:W-:-:S07]  /*0120*/  UMOV UR4, URZ ;  /* 0x000000ff00047c82 */ /* 0x000fce0008000000 */
[----:B------:R-:W4:Y:S01]  /*0130*/  LDC R9, c[0x0][0x39c] ;  /* 0x0000e700ff097b82 */ /* 0x000f220000000800 */
[----:B-1----:R-:W-:-:S04]  /*0140*/  UIADD3 UR5, UP0, UPT, UR6, 0x2000, URZ ;  /* 0x0000200006057890 */ /* 0x002fc8000ff1e0ff */
[----:B------:R-:W-:Y:S01]  /*0150*/  UIADD3.X UR6, UPT, UPT, URZ, UR7, URZ, UP0, !UPT ;  /* 0x00000007ff067290 */ /* 0x000fe200087fe4ff */
[----:B0-----:R-:W-:-:S03]  /*0160*/  IMAD.WIDE.U32 R2, R8, 0x4, R2 ;  /* 0x0000000408027825 */ /* 0x001fc600078e0002 */
[----:B------:R-:W-:Y:S02]  /*0170*/  IADD3 R4, P0, PT, R2, 0x8, RZ ;  /* 0x0000000802047810 */ /* 0x000fe40007f1e0ff */
[----:B------:R-:W-:-:S03]  /*0180*/  MOV R2, R13 ;  /* 0x0000000d00027202 */ /* 0x000fc60000000f00 */
[----:B--23--:R-:W-:-:S08]  /*0190*/  IMAD.X R5, RZ, RZ, R3, P0 ;  /* 0x000000ffff057224 */ /* 0x00cfd000000e0603 */
.L_x_16:
[----:B------:R-:W2:Y:S01]  /*01a0*/  LDG.E R0, desc[UR8][R4.64+-0x8] ;  /* 0xfffff80804007981 */ /* 0x000ea2000c1e1900 */
[----:B------:R-:W0:Y:S01]  /*01b0*/  MUFU.RCP R6, R11 ;  /* 0x0000000b00067308 */ /* 0x000e220000001000 */
[----:B------:R-:W-:Y:S01]  /*01c0*/  MOV R7, UR6 ;  /* 0x0000000600077c02 */ /* 0x000fe20008000f00 */
[----:B------:R-:W-:Y:S01]  /*01d0*/  BSSY.RECONVERGENT B0, `(.L_x_0) ;  /* 0x000000e000007945 */ /* 0x000fe20003800200 */
[----:B0-----:R-:W-:-:S04]  /*01e0*/  FFMA R3, R6, -R11, 1 ;  /* 0x3f80000006037423 */ /* 0x001fc8000000080b */
[----:B------:R-:W-:Y:S01]  /*01f0*/  FFMA R3, R6, R3, R6 ;  /* 0x0000000306037223 */ /* 0x000fe20000000006 */
[----:B------:R-:W-:-:S04]  /*0200*/  IMAD.U32 R6, RZ, RZ, UR5 ;  /* 0x00000005ff067e24 */ /* 0x000fc8000f8e00ff */
[----:B------:R-:W-:Y:S01]  /*0210*/  IMAD.WIDE R6, R2, 0x4, R6 ;  /* 0x0000000402067825 */ /* 0x000fe200078e0206 */
[----:B--2---:R-:W0:Y:S03]  /*0220*/  FCHK P0, R0, R11 ;  /* 0x0000000b00007302 */ /* 0x004e260000000000 */
[----:B------:R-:W-:-:S04]  /*0230*/  FFMA R10, R0, R3, RZ ;  /* 0x00000003000a7223 */ /* 0x000fc800000000ff */
[----:B------:R-:W-:-:S04]  /*0240*/  FFMA R12, R10, -R11, R0 ;  /* 0x8000000b0a0c7223 */ /* 0x000fc80000000000 */
[----:B------:R-:W-:Y:S01]  /*0250*/  FFMA R3, R3, R12, R10 ;  /* 0x0000000c03037223 */ /* 0x000fe2000000000a */
[----:B0-----:R-:W-:Y:S06]  /*0260*/  @!P0 BRA `(.L_x_1) ;  /* 0x0000000000108947 */ /* 0x001fec0003800000 */
[----:B------:R-:W0:Y:S01]  /*0270*/  LDCU UR7, c[0x0][0x398] ;  /* 0x00007300ff0777ac */ /* 0x000e220008000800 */
[----:B------:R-:W-:Y:S01]  /*0280*/  MOV R14, 0x2b0 ;  /* 0x000002b0000e7802 */ /* 0x000fe20000000f00 */
[----:B0-----:R-:W-:-:S07]  /*0290*/  IMAD.U32 R3, RZ, RZ, UR7 ;  /* 0x00000007ff037e24 */ /* 0x001fce000f8e00ff */
[----:B----4-:R-:W-:Y:S05]  /*02a0*/  CALL.REL.NOINC `($__internal_0_$__cuda_sm3x_div_rn_noftz_f32_slowpath) ;  /* 0x0000000800807944 */ /* 0x010fea0003c00000 */
.L_x_1:
[----:B------:R-:W-:Y:S05]  /*02b0*/  BSYNC.RECONVERGENT B0 ;  /* 0x0000000000007941 */ /* 0x000fea0003800200 */
.L_x_0:
[----:B------:R-:W2:Y:S01]  /*02c0*/  LDG.E R0, desc[UR8][R6.64+-0x2000] ;  /* 0xffe0000806007981 */ /* 0x000ea2000c1e1900 */
[----:B----4-:R-:W0:Y:S01]  /*02d0*/  MUFU.RCP R10, R9 ;  /* 0x00000009000a7308 */ /* 0x010e220000001000 */
[----:B------:R-:W-:Y:S07]  /*02e0*/  BSSY.RECONVERGENT B0, `(.L_x_2) ;  /* 0x0000010000007945 */ /* 0x000fee0003800200 */
[----:B------:R-:W1:Y:S01]  /*02f0*/  F2I.NTZ R3, R3 ;  /* 0x0000000300037305 */ /* 0x000e620000203100 */
[----:B0-----:R-:W-:-:S04]  /*0300*/  FFMA R15, R10, -R9, 1 ;  /* 0x3f8000000a0f7423 */ /* 0x001fc80000000809 */
[----:B------:R-:W-:Y:S01]  /*0310*/  FFMA R15, R10, R15, R10 ;  /* 0x0000000f0a0f7223 */ /* 0x000fe2000000000a */
[----:B-1----:R-:W-:-:S04]  /*0320*/  VIMNMX R17, PT, PT, R3, 0x7f, PT ;  /* 0x0000007f03117848 */ /* 0x002fc80003fe0100 */
[----:B------:R-:W-:Y:S01]  /*0330*/  VIMNMX R17, PT, PT, R17, -0x80, !PT ;  /* 0xffffff8011117848 */ /* 0x000fe20007fe0100 */
[----:B--2---:R-:W0:Y:S01]  /*0340*/  FCHK P0, R0, R9 ;  /* 0x0000000900007302 */ /* 0x004e220000000000 */
[----:B------:R-:W-:-:S04]  /*0350*/  FFMA R10, R0, R15, RZ ;  /* 0x0000000f000a7223 */ /* 0x000fc800000000ff */
[----:B------:R-:W-:-:S04]  /*0360*/  FFMA R12, R10, -R9, R0 ;  /* 0x800000090a0c7223 */ /* 0x000fc80000000000 */
[----:B------:R-:W-:Y:S01]  /*0370*/  FFMA R10, R15, R12, R10 ;  /* 0x0000000c0f0a7223 */ /* 0x000fe2000000000a */
[----:B0-----:R-:W-:Y:S06]  /*0380*/  @!P0 BRA `(.L_x_3) ;  /* 0x0000000000148947 */ /* 0x001fec0003800000 */
[----:B------:R-:W0:Y:S01]  /*0390*/  LDCU UR7, c[0x0][0x39c] ;  /* 0x00007380ff0777ac */ /* 0x000e220008000800 */
[----:B------:R-:W-:Y:S01]  /*03a0*/  MOV R14, 0x3d0 ;  /* 0x000003d0000e7802 */ /* 0x000fe20000000f00 */
[----:B0-----:R-:W-:-:S07]  /*03b0*/  IMAD.U32 R3, RZ, RZ, UR7 ;  /* 0x00000007ff037e24 */ /* 0x001fce000f8e00ff */
[----:B------:R-:W-:Y:S05]  /*03c0*/  CALL.REL.NOINC `($__internal_0_$__cuda_sm3x_div_rn_noftz_f32_slowpath) ;  /* 0x0000000800387944 */ /* 0x000fea0003c00000 */
[----:B------:R-:W-:-:S07]  /*03d0*/  MOV R10, R3 ;  /* 0x00000003000a7202 */ /* 0x000fce0000000f00 */
.L_x_3:
[----:B------:R-:W-:Y:S05]  /*03e0*/  BSYNC.RECONVERGENT B0 ;  /* 0x0000000000007941 */ /* 0x000fea0003800200 */
.L_x_2:
[----:B------:R-:W2:Y:S01]  /*03f0*/  LDG.E R14, desc[UR8][R4.64+-0x4] ;  /* 0xfffffc08040e7981 */ /* 0x000ea2000c1e1900 */
[----:B------:R-:W0:Y:S01]  /*0400*/  MUFU.RCP R0, R11 ;  /* 0x0000000b00007308 */ /* 0x000e220000001000 */
[----:B------:R-:W-:Y:S07]  /*0410*/  BSSY.RECONVERGENT B0, `(.L_x_4) ;  /* 0x0000012000007945 */ /* 0x000fee0003800200 */
[----:B------:R-:W1:Y:S01]  /*0420*/  F2I.NTZ R10, R10 ;  /* 0x0000000a000a7305 */ /* 0x000e620000203100 */
[----:B0-----:R-:W-:-:S04]  /*0430*/  FFMA R3, R0, -R11, 1 ;  /* 0x3f80000000037423 */ /* 0x001fc8000000080b */
[----:B------:R-:W-:Y:S01]  /*0440*/  FFMA R0, R0, R3, R0 ;  /* 0x0000000300007223 */ /* 0x000fe20000000000 */
[----:B-1----:R-:W-:-:S04]  /*0450*/  VIMNMX R3, PT, PT, R10, 0x7f, PT ;  /* 0x0000007f0a037848 */ /* 0x002fc80003fe0100 */
[----:B------:R-:W-:-:S05]  /*0460*/  VIMNMX R3, PT, PT, R3, -0x80, !PT ;  /* 0xffffff8003037848 */ /* 0x000fca0007fe0100 */
[----:B------:R-:W-:Y:S01]  /*0470*/  IMAD R16, R17, R3, R16 ;  /* 0x0000000311107224 */ /* 0x000fe200078e0210 */
[----:B--2---:R-:W0:Y:S01]  /*0480*/  FCHK P0, R14, R11 ;  /* 0x0000000b0e007302 */ /* 0x004e220000000000 */
[----:B------:R-:W-:-:S04]  /*0490*/  FFMA R15, R0, R14, RZ ;  /* 0x0000000e000f7223 */ /* 0x000fc800000000ff */
[----:B------:R-:W-:-:S04]  /*04a0*/  FFMA R12, R15, -R11, R14 ;  /* 0x8000000b0f0c7223 */ /* 0x000fc8000000000e */
[----:B------:R-:W-:Y:S01]  /*04b0*/  FFMA R12, R0, R12, R15 ;  /* 0x0000000c000c7223 */ /* 0x000fe2000000000f */
[----:B0-----:R-:W-:Y:S06]  /*04c0*/  @!P0 BRA `(.L_x_5) ;  /* 0x0000000000188947 */ /* 0x001fec0003800000 */
[----:B------:R-:W0:Y:S01]  /*04d0*/  LDCU UR7, c[0x0][0x398] ;  /* 0x00007300ff0777ac */ /* 0x000e220008000800 */
[----:B------:R-:W-:Y:S01]  /*04e0*/  IMAD.MOV.U32 R0, RZ, RZ, R14 ;  /* 0x000000ffff007224 */ /* 0x000fe200078e000e */
[----:B------:R-:W-:Y:S01]  /*04f0*/  MOV R14, 0x520 ;  /* 0x00000520000e7802 */ /* 0x000fe20000000f00 */
[----:B0-----:R-:W-:-:S07]  /*0500*/  IMAD.U32 R3, RZ, RZ, UR7 ;  /* 0x00000007ff037e24 */ /* 0x001fce000f8e00ff */
[----:B------:R-:W-:Y:S05]  /*0510*/  CALL.REL.NOINC `($__internal_0_$__cuda_sm3x_div_rn_noftz_f32_slowpath) ;  /* 0x0000000400e47944 */ /* 0x000fea0003c00000 */
[----:B------:R-:W-:-:S07]  /*0520*/  MOV R12, R3 ;  /* 0x00000003000c7202 */ /* 0x000fce0000000f00 */
.L_x_5:
[----:B------:R-:W-:Y:S05]  /*0530*/  BSYNC.RECONVERGENT B0 ;  /* 0x0000000000007941 */ /* 0x000fea0003800200 */
.L_x_4:
[----:B------:R-:W2:Y:S01]  /*0540*/  LDG.E R14, desc[UR8][R6.64+-0x1000] ;  /* 0xfff00008060e7981 */ /* 0x000ea2000c1e1900 */
[----:B------:R-:W0:Y:S01]  /*0550*/  MUFU.RCP R0, R9 ;  /* 0x0000000900007308 */ /* 0x000e220000001000 */
        /* <DEDUP_REMOVED lines=16> */
.L_x_7:
[----:B------:R-:W-:Y:S05]  /*0660*/  BSYNC.RECONVERGENT B0 ;  /* 0x0000000000007941 */ /* 0x000fea0003800200 */
.L_x_6:
        /* <DEDUP_REMOVED lines=15> */
[----:B------:R-:W-:Y:S02]  /*0760*/  MOV R0, R14 ;  /* 0x0000000e00007202 */ /* 0x000fe40000000f00 */
[----:B------:R-:W-:Y:S01]  /*0770*/  MOV R14, 0x7a0 ;  /* 0x000007a0000e7802 */ /* 0x000fe20000000f00 */
[----:B0-----:R-:W-:-:S07]  /*0780*/  IMAD.U32 R3, RZ, RZ, UR7 ;  /* 0x00000007ff037e24 */ /* 0x001fce000f8e00ff */
[----:B------:R-:W-:Y:S05]  /*0790*/  CALL.REL.NOINC `($__internal_0_$__cuda_sm3x_div_rn_noftz_f32_slowpath) ;  /* 0x0000000400447944 */ /* 0x000fea0003c00000 */
[----:B------:R-:W-:-:S07]  /*07a0*/  IMAD.MOV.U32 R12, RZ, RZ, R3 ;  /* 0x000000ffff0c7224 */ /* 0x000fce00078e0003 */
.L_x_9:
[----:B------:R-:W-:Y:S05]  /*07b0*/  BSYNC.RECONVERGENT B0 ;  /* 0x0000000000007941 */ /* 0x000fea0003800200 */
.L_x_8:
        /* <DEDUP_REMOVED lines=18> */
.L_x_11:
[----:B------:R-:W-:Y:S05]  /*08e0*/  BSYNC.RECONVERGENT B0 ;  /* 0x0000000000007941 */ /* 0x000fea0003800200 */
.L_x_10:
        /* <DEDUP_REMOVED lines=16> */
[----:B------:R-:W-:Y:S02]  /*09f0*/  MOV R14, 0xa20 ;  /* 0x00000a20000e7802 */ /* 0x000fe40000000f00 */
[----:B0-----:R-:W-:-:S07]  /*0a00*/  MOV R3, UR7 ;  /* 0x0000000700037c02 */ /* 0x001fce0008000f00 */
[----:B------:R-:W-:Y:S05]  /*0a10*/  CALL.REL.NOINC `($__internal_0_$__cuda_sm3x_div_rn_noftz_f32_slowpath) ;  /* 0x0000000000a47944 */ /* 0x000fea0003c00000 */
[----:B------:R-:W-:-:S07]  /*0a20*/  IMAD.MOV.U32 R12, RZ, RZ, R3 ;  /* 0x000000ffff0c7224 */ /* 0x000fce00078e0003 */
.L_x_13:
[----:B------:R-:W-:Y:S05]  /*0a30*/  BSYNC.RECONVERGENT B0 ;  /* 0x0000000000007941 */ /* 0x000fea0003800200 */
.L_x_12:
        /* <DEDUP_REMOVED lines=19> */
.L_x_15:
[----:B------:R-:W-:Y:S05]  /*0b70*/  BSYNC.RECONVERGENT B0 ;  /* 0x0000000000007941 */ /* 0x000fea0003800200 */
.L_x_14:
[----:B------:R-:W0:Y:S01]  /*0b80*/  F2I.NTZ R0, R0 ;  /* 0x0000000000007305 */ /* 0x000e220000203100 */
[----:B------:R-:W-:Y:S01]  /*0b90*/  UIADD3 UR4, UPT, UPT, UR4, 0x4, URZ ;  /* 0x0000000404047890 */ /* 0x000fe2000fffe0ff */
[----:B------:R-:W-:Y:S02]  /*0ba0*/  IADD3 R4, P0, PT, R4, 0x10, RZ ;  /* 0x0000001004047810 */ /* 0x000fe40007f1e0ff */
[----:B------:R-:W-:Y:S01]  /*0bb0*/  IADD3 R2, PT, PT, R2, 0x1000, RZ ;  /* 0x0000100002027810 */ /* 0x000fe20007ffe0ff */
[----:B------:R-:W-:Y:S02]  /*0bc0*/  UISETP.NE.AND UP0, UPT, UR4, 0x400, UPT ;  /* 0x000004000400788c */ /* 0x000fe4000bf05270 */
[----:B------:R-:W-:Y:S01]  /*0bd0*/  IMAD.X R5, RZ, RZ, R5, P0 ;  /* 0x000000ffff057224 */ /* 0x000fe200000e0605 */
[----:B0-----:R-:W-:-:S04]  /*0be0*/  VIMNMX R3, PT, PT, R0, 0x7f, PT ;  /* 0x0000007f00037848 */ /* 0x001fc80003fe0100 */
[----:B------:R-:W-:-:S05]  /*0bf0*/  VIMNMX R3, PT, PT, R3, -0x80, !PT ;  /* 0xffffff8003037848 */ /* 0x000fca0007fe0100 */
[----:B------:R-:W-:Y:S01]  /*0c00*/  IMAD R16, R17, R3, R16 ;  /* 0x0000000311107224 */ /* 0x000fe200078e0210 */
[----:B------:R-:W-:Y:S06]  /*0c10*/  BRA.U UP0, `(.L_x_16) ;  /* 0xfffffff500607547 */ /* 0x000fec000b83ffff */
[----:B------:R-:W0:Y:S01]  /*0c20*/  LDC.64 R2, c[0x0][0x390] ;  /* 0x0000e400ff027b82 */ /* 0x000e220000000a00 */
[----:B------:R-:W1:Y:S01]  /*0c30*/  LDCU.64 UR10, c[0x0][0x398] ;  /* 0x00007300ff0a77ac */ /* 0x000e620008000a00 */
[----:B------:R-:W-:Y:S01]  /*0c40*/  I2FP.F32.S32 R16, R16 ;  /* 0x0000001000107245 */ /* 0x000fe20000201400 */
[----:B------:R-:W-:-:S04]  /*0c50*/  IMAD.IADD R13, R13, 0x1, R8 ;  /* 0x000000010d0d7824 */ /* 0x000fc800078e0208 */
[----:B-1----:R-:W-:-:S04]  /*0c60*/  FMUL R16, R16, UR10 ;  /* 0x0000000a10107c20 */ /* 0x002fc80008400000 */
[----:B------:R-:W-:Y:S01]  /*0c70*/  FMUL R5, R16, UR11 ;  /* 0x0000000b10057c20 */ /* 0x000fe20008400000 */
[----:B0-----:R-:W-:-:S05]  /*0c80*/  IMAD.WIDE R2, R13, 0x4, R2 ;  /* 0x000000040d027825 */ /* 0x001fca00078e0202 */
[----:B------:R-:W-:Y:S01]  /*0c90*/  STG.E desc[UR8][R2.64], R5 ;  /* 0x0000000502007986 */ /* 0x000fe2000c101908 */
[----:B------:R-:W-:Y:S05]  /*0ca0*/  EXIT ;  /* 0x000000000000794d */ /* 0x000fea0003800000 */
        .weak           $__internal_0_$__cuda_sm3x_div_rn_noftz_f32_slowpath
        .type           $__internal_0_$__cuda_sm3x_div_rn_noftz_f32_slowpath,@function
        .size           $__internal_0_$__cuda_sm3x_div_rn_noftz_f32_slowpath,(.L_x_41 - $__internal_0_$__cuda_sm3x_div_rn_noftz_f32_slowpath)
$__internal_0_$__cuda_sm3x_div_rn_noftz_f32_slowpath:
[----:B------:R-:W-:Y:S01]  /*0cb0*/  SHF.R.U32.HI R12, RZ, 0x17, R3 ;  /* 0x00000017ff0c7819 */ /* 0x000fe20000011603 */
[----:B------:R-:W-:Y:S01]  /*0cc0*/  BSSY.RECONVERGENT B1, `(.L_x_17) ;  /* 0x0000062000017945 */ /* 0x000fe20003800200 */
[----:B------:R-:W-:Y:S02]  /*0cd0*/  SHF.R.U32.HI R15, RZ, 0x17, R0 ;  /* 0x00000017ff0f7819 */ /* 0x000fe40000011600 */
[----:B------:R-:W-:Y:S02]  /*0ce0*/  LOP3.LUT R12, R12, 0xff, RZ, 0xc0, !PT ;  /* 0x000000ff0c0c7812 */ /* 0x000fe400078ec0ff */
[----:B------:R-:W-:Y:S02]  /*0cf0*/  LOP3.LUT R15, R15, 0xff, RZ, 0xc0, !PT ;  /* 0x000000ff0f0f7812 */ /* 0x000fe400078ec0ff */
[----:B------:R-:W-:-:S03]  /*0d00*/  IADD3 R19, PT, PT, R12, -0x1, RZ ;  /* 0xffffffff0c137810 */ /* 0x000fc60007ffe0ff */
[----:B------:R-:W-:Y:S01]  /*0d10*/  VIADD R18, R15, 0xffffffff ;  /* 0xffffffff0f127836 */ /* 0x000fe20000000000 */
[----:B------:R-:W-:-:S04]  /*0d20*/  ISETP.GT.U32.AND P0, PT, R19, 0xfd, PT ;  /* 0x000000fd1300780c */ /* 0x000fc80003f04070 */
[----:B------:R-:W-:-:S13]  /*0d30*/  ISETP.GT.U32.OR P0, PT, R18, 0xfd, P0 ;  /* 0x000000fd1200780c */ /* 0x000fda0000704470 */
[----:B------:R-:W-:Y:S01]  /*0d40*/  @!P0 MOV R10, RZ ;  /* 0x000000ff000a8202 */ /* 0x000fe20000000f00 */
[----:B------:R-:W-:Y:S06]  /*0d50*/  @!P0 BRA `(.L_x_18) ;  /* 0x00000000005c8947 */ /* 0x000fec0003800000 */
[----:B------:R-:W-:Y:S02]  /*0d60*/  FSETP.GTU.FTZ.AND P0, PT, |R0|, +INF , PT ;  /* 0x7f8000000000780b */ /* 0x000fe40003f1c200 */
[----:B------:R-:W-:-:S04]  /*0d70*/  FSETP.GTU.FTZ.AND P1, PT, |R3|, +INF , PT ;  /* 0x7f8000000300780b */ /* 0x000fc80003f3c200 */
[----:B------:R-:W-:-:S13]  /*0d80*/  PLOP3.LUT P0, PT, P0, P1, PT, 0xf8, 0x8f ;  /* 0x00000000008f781c */ /* 0x000fda0000703f70 */
[----:B------:R-:W-:Y:S05]  /*0d90*/  @P0 BRA `(.L_x_19) ;  /* 0x00000004004c0947 */ /* 0x000fea0003800000 */
[----:B------:R-:W-:-:S13]  /*0da0*/  LOP3.LUT P0, RZ, R3, 0x7fffffff, R0, 0xc8, !PT ;  /* 0x7fffffff03ff7812 */ /* 0x000fda000780c800 */
[----:B------:R-:W-:Y:S05]  /*0db0*/  @!P0 BRA `(.L_x_20) ;  /* 0x00000004003c8947 */ /* 0x000fea0003800000 */
[C---:B------:R-:W-:Y:S02]  /*0dc0*/  FSETP.NEU.FTZ.AND P2, PT, |R0|.reuse, +INF , PT ;  /* 0x7f8000000000780b */ /* 0x040fe40003f5d200 */
[----:B------:R-:W-:Y:S02]  /*0dd0*/  FSETP.NEU.FTZ.AND P1, PT, |R3|, +INF , PT ;  /* 0x7f8000000300780b */ /* 0x000fe40003f3d200 */
[----:B------:R-:W-:-:S11]  /*0de0*/  FSETP.NEU.FTZ.AND P0, PT, |R0|, +INF , PT ;  /* 0x7f8000000000780b */ /* 0x000fd60003f1d200 */
[----:B------:R-:W-:Y:S05]  /*0df0*/  @!P1 BRA !P2, `(.L_x_20) ;  /* 0x00000004002c9947 */ /* 0x000fea0005000000 */
[----:B------:R-:W-:-:S04]  /*0e00*/  LOP3.LUT P2, RZ, R0, 0x7fffffff, RZ, 0xc0, !PT ;  /* 0x7fffffff00ff7812 */ /* 0x000fc8000784c0ff */
[----:B------:R-:W-:-:S13]  /*0e10*/  PLOP3.LUT P1, PT, P1, P2, PT, 0x2f, 0xf2 ;  /* 0x0000000000f2781c */ /* 0x000fda0000f24577 */
[----:B------:R-:W-:Y:S05]  /*0e20*/  @P1 BRA `(.L_x_21) ;  /* 0x0000000400181947 */ /* 0x000fea0003800000 */
[----:B------:R-:W-:-:S04]  /*0e30*/  LOP3.LUT P1, RZ, R3, 0x7fffffff, RZ, 0xc0, !PT ;  /* 0x7fffffff03ff7812 */ /* 0x000fc8000782c0ff */
[----:B------:R-:W-:-:S13]  /*0e40*/  PLOP3.LUT P0, PT, P0, P1, PT, 0x2f, 0xf2 ;  /* 0x0000000000f2781c */ /* 0x000fda0000702577 */
[----:B------:R-:W-:Y:S05]  /*0e50*/  @P0 BRA `(.L_x_22) ;  /* 0x0000000400000947 */ /* 0x000fea0003800000 */
[----:B------:R-:W-:Y:S02]  /*0e60*/  ISETP.GE.AND P0, PT, R18, RZ, PT ;  /* 0x000000ff1200720c */ /* 0x000fe40003f06270 */
[----:B------:R-:W-:-:S11]  /*0e70*/  ISETP.GE.AND P1, PT, R19, RZ, PT ;  /* 0x000000ff1300720c */ /* 0x000fd60003f26270 */
[----:B------:R-:W-:Y:S01]  /*0e80*/  @P0 IMAD.MOV.U32 R10, RZ, RZ, RZ ;  /* 0x000000ffff0a0224 */ /* 0x000fe200078e00ff */
[----:B------:R-:W-:Y:S01]  /*0e90*/  @!P0 MOV R10, 0xffffffc0 ;  /* 0xffffffc0000a8802 */ /* 0x000fe20000000f00 */
[----:B------:R-:W-:Y:S01]  /*0ea0*/  @!P0 FFMA R0, R0, 1.84467440737095516160e+19, RZ ;  /* 0x5f80000000008823 */ /* 0x000fe200000000ff */
[----:B------:R-:W-:-:S03]  /*0eb0*/  @!P1 FFMA R3, R3, 1.84467440737095516160e+19, RZ ;  /* 0x5f80000003039823 */ /* 0x000fc600000000ff */
[----:B------:R-:W-:-:S07]  /*0ec0*/  @!P1 VIADD R10, R10, 0x40 ;  /* 0x000000400a0a9836 */ /* 0x000fce0000000000 */
.L_x_18:
[----:B------:R-:W-:Y:S01]  /*0ed0*/  LEA R18, R12, 0xc0800000, 0x17 ;  /* 0xc08000000c127811 */ /* 0x000fe200078eb8ff */
[----:B------:R-:W-:Y:S03]  /*0ee0*/  BSSY.RECONVERGENT B2, `(.L_x_23) ;  /* 0x0000036000027945 */ /* 0x000fe60003800200 */
[----:B------:R-:W-:Y:S01]  /*0ef0*/  IADD3 R20, PT, PT, -R18, R3, RZ ;  /* 0x0000000312147210 */ /* 0x000fe20007ffe1ff */
[----:B------:R-:W-:-:S03]  /*0f00*/  VIADD R3, R15, 0xffffff81 ;  /* 0xffffff810f037836 */ /* 0x000fc60000000000 */
[----:B------:R-:W0:Y:S01]  /*0f10*/  MUFU.RCP R18, R20 ;  /* 0x0000001400127308 */ /* 0x000e220000001000 */
[----:B------:R-:W-:Y:S01]  /*0f20*/  FADD.FTZ R19, -R20, -RZ ;  /* 0x800000ff14137221 */ /* 0x000fe20000010100 */
[----:B------:R-:W-:-:S03]  /*0f30*/  IMAD R0, R3, -0x800000, R0 ;  /* 0xff80000003007824 */ /* 0x000fc600078e0200 */
[----:B0-----:R-:W-:-:S04]  /*0f40*/  FFMA R15, R18, R19, 1 ;  /* 0x3f800000120f7423 */ /* 0x001fc80000000013 */
[----:B------:R-:W-:-:S04]  /*0f50*/  FFMA R15, R18, R15, R18 ;  /* 0x0000000f120f7223 */ /* 0x000fc80000000012 */
[----:B------:R-:W-:-:S04]  /*0f60*/  FFMA R18, R0, R15, RZ ;  /* 0x0000000f00127223 */ /* 0x000fc800000000ff */
[----:B------:R-:W-:-:S04]  /*0f70*/  FFMA R21, R19, R18, R0 ;  /* 0x0000001213157223 */ /* 0x000fc80000000000 */
[----:B------:R-:W-:Y:S01]  /*0f80*/  FFMA R18, R15, R21, R18 ;  /* 0x000000150f127223 */ /* 0x000fe20000000012 */
[----:B------:R-:W-:-:S03]  /*0f90*/  IADD3 R21, PT, PT, R3, 0x7f, -R12 ;  /* 0x0000007f03157810 */ /* 0x000fc60007ffe80c */
[----:B------:R-:W-:Y:S01]  /*0fa0*/  FFMA R19, R19, R18, R0 ;  /* 0x0000001213137223 */ /* 0x000fe20000000000 */
[----:B------:R-:W-:-:S03]  /*0fb0*/  IADD3 R21, PT, PT, R21, R10, RZ ;  /* 0x0000000a15157210 */ /* 0x000fc60007ffe0ff */
[----:B------:R-:W-:-:S05]  /*0fc0*/  FFMA R0, R15, R19, R18 ;  /* 0x000000130f007223 */ /* 0x000fca0000000012 */
[----:B------:R-:W-:-:S04]  /*0fd0*/  SHF.R.U32.HI R3, RZ, 0x17, R0 ;  /* 0x00000017ff037819 */ /* 0x000fc80000011600 */
[----:B------:R-:W-:-:S05]  /*0fe0*/  LOP3.LUT R3, R3, 0xff, RZ, 0xc0, !PT ;  /* 0x000000ff03037812 */ /* 0x000fca00078ec0ff */
[----:B------:R-:W-:-:S05]  /*0ff0*/  IMAD.IADD R10, R3, 0x1, R21 ;  /* 0x00000001030a7824 */ /* 0x000fca00078e0215 */
[----:B------:R-:W-:-:S04]  /*1000*/  IADD3 R3, PT, PT, R10, -0x1, RZ ;  /* 0xffffffff0a037810 */ /* 0x000fc80007ffe0ff */
[----:B------:R-:W-:-:S13]  /*1010*/  ISETP.GE.U32.AND P0, PT, R3, 0xfe, PT ;  /* 0x000000fe0300780c */ /* 0x000fda0003f06070 */
[----:B------:R-:W-:Y:S05]  /*1020*/  @!P0 BRA `(.L_x_24) ;  /* 0x0000000000808947 */ /* 0x000fea0003800000 */
[----:B------:R-:W-:-:S13]  /*1030*/  ISETP.GT.AND P0, PT, R10, 0xfe, PT ;  /* 0x000000fe0a00780c */ /* 0x000fda0003f04270 */
[----:B------:R-:W-:Y:S05]  /*1040*/  @P0 BRA `(.L_x_25) ;  /* 0x00000000006c0947 */ /* 0x000fea0003800000 */
[----:B------:R-:W-:-:S13]  /*1050*/  ISETP.GE.AND P0, PT, R10, 0x1, PT ;  /* 0x000000010a00780c */ /* 0x000fda0003f06270 */
[----:B------:R-:W-:Y:S05]  /*1060*/  @P0 BRA `(.L_x_26) ;  /* 0x0000000000740947 */ /* 0x000fea0003800000 */
[----:B------:R-:W-:Y:S02]  /*1070*/  ISETP.GE.AND P0, PT, R10, -0x18, PT ;  /* 0xffffffe80a00780c */ /* 0x000fe40003f06270 */
[----:B------:R-:W-:-:S11]  /*1080*/  LOP3.LUT R0, R0, 0x80000000, RZ, 0xc0, !PT ;  /* 0x8000000000007812 */ /* 0x000fd600078ec0ff */
[----:B------:R-:W-:Y:S05]  /*1090*/  @!P0 BRA `(.L_x_26) ;  /* 0x0000000000688947 */ /* 0x000fea0003800000 */
[-CC-:B------:R-:W-:Y:S01]  /*10a0*/  FFMA.RZ R3, R15, R19.reuse, R18.reuse ;  /* 0x000000130f037223 */ /* 0x180fe2000000c012 */
[C---:B------:R-:W-:Y:S02]  /*10b0*/  ISETP.NE.AND P2, PT, R10.reuse, RZ, PT ;  /* 0x000000ff0a00720c */ /* 0x040fe40003f45270 */
[C---:B------:R-:W-:Y:S02]  /*10c0*/  ISETP.NE.AND P1, PT, R10.reuse, RZ, PT ;  /* 0x000000ff0a00720c */ /* 0x040fe40003f25270 */
[----:B------:R-:W-:Y:S01]  /*10d0*/  LOP3.LUT R12, R3, 0x7fffff, RZ, 0xc0, !PT ;  /* 0x007fffff030c7812 */ /* 0x000fe200078ec0ff */
[CCC-:B------:R-:W-:Y:S01]  /*10e0*/  FFMA.RP R3, R15.reuse, R19.reuse, R18.reuse ;  /* 0x000000130f037223 */ /* 0x1c0fe20000008012 */
[----:B------:R-:W-:Y:S01]  /*10f0*/  FFMA.RM R18, R15, R19, R18 ;  /* 0x000000130f127223 */ /* 0x000fe20000004012 */
[----:B------:R-:W-:Y:S01]  /*1100*/  VIADD R15, R10, 0x20 ;  /* 0x000000200a0f7836 */ /* 0x000fe20000000000 */
[----:B------:R-:W-:Y:S02]  /*1110*/  LOP3.LUT R12, R12, 0x800000, RZ, 0xfc, !PT ;  /* 0x008000000c0c7812 */ /* 0x000fe400078efcff */
[----:B------:R-:W-:-:S02]  /*1120*/  IADD3 R10, PT, PT, -R10, RZ, RZ ;  /* 0x000000ff0a0a7210 */ /* 0x000fc40007ffe1ff */
[----:B------:R-:W-:Y:S02]  /*1130*/  SHF.L.U32 R15, R12, R15, RZ ;  /* 0x0000000f0c0f7219 */ /* 0x000fe400000006ff */
[----:B------:R-:W-:Y:S02]  /*1140*/  FSETP.NEU.FTZ.AND P0, PT, R3, R18, PT ;  /* 0x000000120300720b */ /* 0x000fe40003f1d000 */
[----:B------:R-:W-:Y:S02]  /*1150*/  SEL R3, R10, RZ, P2 ;  /* 0x000000ff0a037207 */ /* 0x000fe40001000000 */
[----:B------:R-:W-:Y:S02]  /*1160*/  ISETP.NE.AND P1, PT, R15, RZ, P1 ;  /* 0x000000ff0f00720c */ /* 0x000fe40000f25270 */
[----:B------:R-:W-:Y:S02]  /*1170*/  SHF.R.U32.HI R3, RZ, R3, R12 ;  /* 0x00000003ff037219 */ /* 0x000fe4000001160c */
[----:B------:R-:W-:-:S02]  /*1180*/  PLOP3.LUT P0, PT, P0, P1, PT, 0xf8, 0x8f ;  /* 0x00000000008f781c */ /* 0x000fc40000703f70 */
[----:B------:R-:W-:Y:S02]  /*1190*/  SHF.R.U32.HI R15, RZ, 0x1, R3 ;  /* 0x00000001ff0f7819 */ /* 0x000fe40000011603 */
[----:B------:R-:W-:-:S04]  /*11a0*/  SEL R10, RZ, 0x1, !P0 ;  /* 0x00000001ff0a7807 */ /* 0x000fc80004000000 */
[----:B------:R-:W-:-:S04]  /*11b0*/  LOP3.LUT R10, R10, 0x1, R15, 0xf8, !PT ;  /* 0x000000010a0a7812 */ /* 0x000fc800078ef80f */
[----:B------:R-:W-:-:S05]  /*11c0*/  LOP3.LUT R10, R10, R3, RZ, 0xc0, !PT ;  /* 0x000000030a0a7212 */ /* 0x000fca00078ec0ff */
[----:B------:R-:W-:-:S05]  /*11d0*/  IMAD.IADD R15, R15, 0x1, R10 ;  /* 0x000000010f0f7824 */ /* 0x000fca00078e020a */
[----:B------:R-:W-:Y:S01]  /*11e0*/  LOP3.LUT R0, R15, R0, RZ, 0xfc, !PT ;  /* 0x000000000f007212 */ /* 0x000fe200078efcff */
[----:B------:R-:W-:Y:S06]  /*11f0*/  BRA `(.L_x_26) ;  /* 0x0000000000107947 */ /* 0x000fec0003800000 */
.L_x_25:
[----:B------:R-:W-:-:S04]  /*1200*/  LOP3.LUT R0, R0, 0x80000000, RZ, 0xc0, !PT ;  /* 0x8000000000007812 */ /* 0x000fc800078ec0ff */
[----:B------:R-:W-:Y:S01]  /*1210*/  LOP3.LUT R0, R0, 0x7f800000, RZ, 0xfc, !PT ;  /* 0x7f80000000007812 */ /* 0x000fe200078efcff */
[----:B------:R-:W-:Y:S06]  /*1220*/  BRA `(.L_x_26) ;  /* 0x0000000000047947 */ /* 0x000fec0003800000 */
.L_x_24:
[----:B------:R-:W-:-:S07]  /*1230*/  LEA R0, R21, R0, 0x17 ;  /* 0x0000000015007211 */ /* 0x000fce00078eb8ff */
.L_x_26:
[----:B------:R-:W-:Y:S05]  /*1240*/  BSYNC.RECONVERGENT B2 ;  /* 0x0000000000027941 */ /* 0x000fea0003800200 */
.L_x_23:
[----:B------:R-:W-:Y:S05]  /*1250*/  BRA `(.L_x_27) ;  /* 0x0000000000207947 */ /* 0x000fea0003800000 */
.L_x_22:
[----:B------:R-:W-:-:S04]  /*1260*/  LOP3.LUT R0, R3, 0x80000000, R0, 0x48, !PT ;  /* 0x8000000003007812 */ /* 0x000fc800078e4800 */
[----:B------:R-:W-:Y:S01]  /*1270*/  LOP3.LUT R0, R0, 0x7f800000, RZ, 0xfc, !PT ;  /* 0x7f80000000007812 */ /* 0x000fe200078efcff */
[----:B------:R-:W-:Y:S06]  /*1280*/  BRA `(.L_x_27) ;  /* 0x0000000000147947 */ /* 0x000fec0003800000 */
.L_x_21:
[----:B------:R-:W-:Y:S01]  /*1290*/  LOP3.LUT R0, R3, 0x80000000, R0, 0x48, !PT ;  /* 0x8000000003007812 */ /* 0x000fe200078e4800 */
[----:B------:R-:W-:Y:S06]  /*12a0*/  BRA `(.L_x_27) ;  /* 0x00000000000c7947 */ /* 0x000fec0003800000 */
.L_x_20:
[----:B------:R-:W0:Y:S01]  /*12b0*/  MUFU.RSQ R0, -QNAN ;  /* 0xffc0000000007908 */ /* 0x000e220000001400 */
[----:B------:R-:W-:Y:S05]  /*12c0*/  BRA `(.L_x_27) ;  /* 0x0000000000047947 */ /* 0x000fea0003800000 */
.L_x_19:
[----:B------:R-:W-:-:S07]  /*12d0*/  FADD.FTZ R0, R0, R3 ;  /* 0x0000000300007221 */ /* 0x000fce0000010000 */
.L_x_27:
[----:B------:R-:W-:Y:S05]  /*12e0*/  BSYNC.RECONVERGENT B1 ;  /* 0x0000000000017941 */ /* 0x000fea0003800200 */
.L_x_17:
[----:B------:R-:W-:Y:S02]  /*12f0*/  HFMA2 R15, -RZ, RZ, 0, 0 ;  /* 0x00000000ff0f7431 */ /* 0x000fe400000001ff */
[----:B0-----:R-:W-:Y:S02]  /*1300*/  IMAD.MOV.U32 R3, RZ, RZ, R0 ;  /* 0x000000ffff037224 */ /* 0x001fe400078e0000 */
[----:B------:R-:W-:Y:S05]  /*1310*/  RET.REL.NODEC R14 `(_Z16matMulFusedQuantPfS_S_ff) ;  /* 0xffffffec0e387950 */ /* 0x000fea0003c3ffff */
.L_x_28:
[----:B------:R-:W-:-:S00]  /*1320*/  BRA `(.L_x_28) ;  /* 0xfffffffc00fc7947 */ /* 0x000fc0000383ffff */
[----:B------:R-:W-:-:S00]  /*1330*/  NOP ;  /* 0x0000000000007918 */ /* 0x000fc00000000000 */
        /* <DEDUP_REMOVED lines=12> */
.L_x_41:


//--------------------- .text._Z4initPfj          --------------------------
	.section	.text._Z4initPfj,"ax",@progbits
	.align	128
        .global         _Z4initPfj
        .type           _Z4initPfj,@function
        .size           _Z4initPfj,(.L_x_43 - _Z4initPfj)
        .other          _Z4initPfj,@"STO_CUDA_ENTRY STV_DEFAULT"
_Z4initPfj:
.text._Z4initPfj:
[----:B------:R-:W0:Y:S01]  /*0000*/  LDC R1, c[0x0][0x37c] ;  /* 0x0000df00ff017b82 */ /* 0x000e220000000800 */
[----:B------:R-:W1:Y:S07]  /*0010*/  S2R R2, SR_TID.X ;  /* 0x0000000000027919 */ /* 0x000e6e0000002100 */
[----:B------:R-:W2:Y:S01]  /*0020*/  LDC R0, c[0x0][0x364] ;  /* 0x0000d900ff007b82 */ /* 0x000ea20000000800 */
[----:B0-----:R-:W-:Y:S01]  /*0030*/  VIADD R1, R1, 0xffffffd0 ;  /* 0xffffffd001017836 */ /* 0x001fe20000000000 */
[----:B------:R-:W2:Y:S06]  /*0040*/  S2R R3, SR_TID.Y ;  /* 0x0000000000037919 */ /* 0x000eac0000002200 */
[----:B------:R-:W1:Y:S08]  /*0050*/  S2UR UR5, SR_CTAID.X ;  /* 0x00000000000579c3 */ /* 0x000e700000002500 */
[----:B------:R-:W1:Y:S08]  /*0060*/  LDC R11, c[0x0][0x360] ;  /* 0x0000d800ff0b7b82 */ /* 0x000e700000000800 */
[----:B------:R-:W2:Y:S01]  /*0070*/  S2UR UR4, SR_CTAID.Y ;  /* 0x00000000000479c3 */ /* 0x000ea20000002600 */
[----:B-1----:R-:W-:-:S05]  /*0080*/  IMAD R11, R11, UR5, R2 ;  /* 0x000000050b0b7c24 */ /* 0x002fca000f8e0202 */
[----:B------:R-:W-:Y:S01]  /*0090*/  ISETP.GT.AND P0, PT, R11, 0x3ff, PT ;  /* 0x000003ff0b00780c */ /* 0x000fe20003f04270 */
[----:B--2---:R-:W-:-:S05]  /*00a0*/  IMAD R0, R0, UR4, R3 ;  /* 0x0000000400007c24 */ /* 0x004fca000f8e0203 */
[----:B------:R-:W-:-:S13]  /*00b0*/  ISETP.GT.U32.OR P0, PT, R0, 0x3ff, P0 ;  /* 0x000003ff0000780c */ /* 0x000fda0000704470 */
[----:B------:R-:W-:Y:S05]  /*00c0*/  @P0 EXIT ;  /* 0x000000000000094d */ /* 0x000fea0003800000 */
[----:B------:R-:W0:Y:S01]  /*00d0*/  LDC R2, c[0x0][0x388] ;  /* 0x0000e200ff027b82 */ /* 0x000e220000000800 */
[----:B------:R-:W-:Y:S01]  /*00e0*/  IMAD.MOV.U32 R7, RZ, RZ, -0x75bd8fc ;  /* 0xf8a42704ff077424 */ /* 0x000fe200078e00ff */
[----:B------:R-:W1:Y:S01]  /*00f0*/  LDCU.64 UR6, c[0x0][0x358] ;  /* 0x00006b00ff0677ac */ /* 0x000e620008000a00 */
[----:B------:R-:W-:Y:S01]  /*0100*/  IMAD.MOV.U32 R8, RZ, RZ, -0x23270784 ;  /* 0xdcd8f87cff087424 */ /* 0x000fe200078e00ff */
[----:B------:R-:W-:Y:S01]  /*0110*/  BSSY.RECONVERGENT B0, `(.L_x_29) ;  /* 0x000025a000007945 */ /* 0x000fe20003800200 */
[----:B------:R-:W-:-:S05]  /*0120*/  IMAD R0, R0, 0x400, R11 ;  /* 0x0000040000007824 */ /* 0x000fca00078e020b */
[----:B------:R-:W-:Y:S02]  /*0130*/  ISETP.NE.AND P0, PT, R0, RZ, PT ;  /* 0x000000ff0000720c */ /* 0x000fe40003f05270 */
[----:B------:R-:W-:Y:S02]  /*0140*/  SHF.R.S32.HI R4, RZ, 0x1f, R0 ;  /* 0x0000001fff047819 */ /* 0x000fe40000011400 */
[----:B0-----:R-:W-:-:S05]  /*0150*/  LOP3.LUT R2, R2, 0xaad26b49, RZ, 0x3c, !PT ;  /* 0xaad26b4902027812 */ /* 0x001fca00078e3cff */
[----:B------:R-:W-:-:S04]  /*0160*/  IMAD R3, R2, 0x4182bed5, RZ ;  /* 0x4182bed502037824 */ /* 0x000fc800078e02ff */
[C---:B------:R-:W-:Y:S01]  /*0170*/  VIADD R5, R3.reuse, 0x583f19 ;  /* 0x00583f1903057836 */ /* 0x040fe20000000000 */
[C---:B------:R-:W-:Y:S01]  /*0180*/  LOP3.LUT R6, R3.reuse, 0x159a55e5, RZ, 0x3c, !PT ;  /* 0x159a55e503067812 */ /* 0x040fe200078e3cff */
[C---:B------:R-:W-:Y:S02]  /*0190*/  VIADD R2, R3.reuse, 0xd9f6dc18 ;  /* 0xd9f6dc1803027836 */ /* 0x040fe40000000000 */
[----:B------:R-:W-:Y:S02]  /*01a0*/  VIADD R3, R3, 0x75bcd15 ;  /* 0x075bcd1503037836 */ /* 0x000fe40000000000 */
[----:B------:R-:W-:Y:S01]  /*01b0*/  IMAD.MOV.U32 R9, RZ, RZ, R5 ;  /* 0x000000ffff097224 */ /* 0x000fe200078e0005 */
[----:B------:R0:W-:Y:S04]  /*01c0*/  STL.64 [R1+0x8], R6 ;  /* 0x0000080601007387 */ /* 0x0001e80000100a00 */
[----:B------:R0:W-:Y:S04]  /*01d0*/  STL.64 [R1], R2 ;  /* 0x0000000201007387 */ /* 0x0001e80000100a00 */
[----:B------:R0:W-:Y:S01]  /*01e0*/  STL.64 [R1+0x10], R8 ;  /* 0x0000100801007387 */ /* 0x0001e20000100a00 */
[----:B-1----:R-:W-:Y:S05]  /*01f0*/  @!P0 BRA `(.L_x_30) ;  /* 0x00000024002c8947 */ /* 0x002fea0003800000 */
[----:B------:R-:W-:Y:S02]  /*0200*/  IMAD.MOV.U32 R13, RZ, RZ, R4 ;  /* 0x000000ffff0d7224 */ /* 0x000fe400078e0004 */
[----:B------:R-:W-:Y:S02]  /*0210*/  IMAD.MOV.U32 R11, RZ, RZ, RZ ;  /* 0x000000ffff0b7224 */ /* 0x000fe400078e00ff */
[----:B------:R-:W-:-:S07]  /*0220*/  IMAD.MOV.U32 R10, RZ, RZ, R0 ;  /* 0x000000ffff0a7224 */ /* 0x000fce00078e0000 */
.L_x_39:
[----:B0-----:R-:W-:Y:S01]  /*0230*/  LOP3.LUT R2, R10, 0x3, RZ, 0xc0, !PT ;  /* 0x000000030a027812 */ /* 0x001fe200078ec0ff */
[----:B------:R-:W-:Y:S03]  /*0240*/  BSSY.RECONVERGENT B1, `(.L_x_31) ;  /* 0x0000240000017945 */ /* 0x000fe60003800200 */
[----:B------:R-:W-:-:S04]  /*0250*/  ISETP.NE.U32.AND P0, PT, R2, RZ, PT ;  /* 0x000000ff0200720c */ /* 0x000fc80003f05070 */
[----:B------:R-:W-:-:S13]  /*0260*/  ISETP.NE.AND.EX P0, PT, RZ, RZ, PT, P0 ;  /* 0x000000ffff00720c */ /* 0x000fda0003f05300 */
[----:B------:R-:W-:Y:S05]  /*0270*/  @!P0 BRA `(.L_x_32) ;  /* 0x0000002000f08947 */ /* 0x000fea0003800000 */
[----:B------:R-:W0:Y:S01]  /*0280*/  LDC.64 R8, c[0x4][RZ] ;  /* 0x01000000ff087b82 */ /* 0x000e220000000a00 */
[----:B------:R-:W-:Y:S02]  /*0290*/  CS2R R2, SRZ ;  /* 0x0000000000027805 */ /* 0x000fe4000001ff00 */
[----:B------:R-:W-:Y:S02]  /*02a0*/  CS2R R4, SRZ ;  /* 0x0000000000047805 */ /* 0x000fe4000001ff00 */
[----:B------:R-:W-:Y:S01]  /*02b0*/  CS2R R6, SRZ ;  /* 0x0000000000067805 */ /* 0x000fe2000001ff00 */
[----:B0-----:R-:W-:-:S07]  /*02c0*/  IMAD.WIDE.U32 R8, R11, 0xc80, R8 ;  /* 0x00000c800b087825 */ /* 0x001fce00078e0008 */
.L_x_34:
[----:B------:R-:W-:-:S06]  /*02d0*/  IMAD R12, R2, 0x4, R1 ;  /* 0x00000004020c7824 */ /* 0x000fcc00078e0201 */
[----:B------:R-:W5:Y:S01]  /*02e0*/  LDL R12, [R12+0x4] ;  /* 0x000004000c0c7983 */ /* 0x000f620000100800 */
[----:B------:R-:W-:-:S05]  /*02f0*/  UMOV UR4, URZ ;  /* 0x000000ff00047c82 */ /* 0x000fca0008000000 */
.L_x_33:
[----:B-----5:R-:W-:Y:S01]  /*0300*/  SHF.R.U32.HI R22, RZ, UR4, R12 ;  /* 0x00000004ff167c19 */ /* 0x020fe2000801160c */
[----:B------:R-:W-:-:S03]  /*0310*/  IMAD.SHL.U32 R14, R2, 0x20, RZ ;  /* 0x00000020020e7824 */ /* 0x000fc600078e00ff */
[----:B------:R-:W-:Y:S01]  /*0320*/  LOP3.LUT R15, R22, 0x1, RZ, 0xc0, !PT ;  /* 0x00000001160f7812 */ /* 0x000fe200078ec0ff */
[----:B------:R-:W-:-:S03]  /*0330*/  VIADD R14, R14, UR4 ;  /* 0x000000040e0e7c36 */ /* 0x000fc60008000000 */
[----:B------:R-:W-:Y:S01]  /*0340*/  ISETP.NE.U32.AND P0, PT, R15, 0x1, PT ;  /* 0x000000010f00780c */ /* 0x000fe20003f05070 */
[----:B------:R-:W-:-:S03]  /*0350*/  IMAD R15, R14, 0x5, RZ ;  /* 0x000000050e0f7824 */ /* 0x000fc600078e02ff */
[----:B------:R-:W-:Y:S01]  /*0360*/  R2P PR, R22, 0x7e ;  /* 0x0000007e16007804 */ /* 0x000fe20000000000 */
[----:B------:R-:W-:-:S08]  /*0370*/  IMAD.WIDE.U32 R14, R15, 0x4, R8 ;  /* 0x000000040f0e7825 */ /* 0x000fd000078e0008 */
[----:B------:R-:W2:Y:S04]  /*0380*/  @!P0 LDG.E R16, desc[UR6][R14.64+0x10] ;  /* 0x000010060e108981 */ /* 0x000ea8000c1e1900 */
[----:B------:R-:W3:Y:S04]  /*0390*/  @P1 LDG.E R18, desc[UR6][R14.64+0x24] ;  /* 0x000024060e121981 */ /* 0x000ee8000c1e1900 */
[----:B------:R-:W4:Y:S04]  /*03a0*/  @P2 LDG.E R20, desc[UR6][R14.64+0x38] ;  /* 0x000038060e142981 */ /* 0x000f28000c1e1900 */
[----:B------:R-:W4:Y:S04]  /*03b0*/  @P3 LDG.E R24, desc[UR6][R14.64+0x4c] ;  /* 0x00004c060e183981 */ /* 0x000f28000c1e1900 */
[----:B------:R-:W4:Y:S04]  /*03c0*/  @P4 LDG.E R26, desc[UR6][R14.64+0x60] ;  /* 0x000060060e1a4981 */ /* 0x000f28000c1e1900 */
[----:B------:R-:W4:Y:S04]  /*03d0*/  @!P0 LDG.E R17, desc[UR6][R14.64+0x4] ;  /* 0x000004060e118981 */ /* 0x000f28000c1e1900 */
[----:B------:R-:W4:Y:S04]  /*03e0*/  @!P0 LDG.E R19, desc[UR6][R14.64+0xc] ;  /* 0x00000c060e138981 */ /* 0x000f28000c1e1900 */
[----:B------:R-:W4:Y:S04]  /*03f0*/  @P1 LDG.E R21, desc[UR6][R14.64+0x18] ;  /* 0x000018060e151981 */ /* 0x000f28000c1e1900 */
[----:B------:R-:W4:Y:S04]  /*0400*/  @P3 LDG.E R23, desc[UR6][R14.64+0x40] ;  /* 0x000040060e173981 */ /* 0x000f28000c1e1900 */
[----:B------:R-:W4:Y:S04]  /*0410*/  @P5 LDG.E R25, desc[UR6][R14.64+0x70] ;  /* 0x000070060e195981 */ /* 0x000f28000c1e1900 */
[----:B------:R-:W4:Y:S01]  /*0420*/  @P6 LDG.E R28, desc[UR6][R14.64+0x88] ;  /* 0x000088060e1c6981 */ /* 0x000f22000c1e1900 */
[----:B--2---:R-:W-:-:S03]  /*0430*/  @!P0 LOP3.LUT R5, R5, R16, RZ, 0x3c, !PT ;  /* 0x0000001005058212 */ /* 0x004fc600078e3cff */
[----:B------:R-:W2:Y:S01]  /*0440*/  @!P0 LDG.E R16, desc[UR6][R14.64] ;  /* 0x000000060e108981 */ /* 0x000ea2000c1e1900 */
[----:B---3--:R-:W-:-:S03]  /*0450*/  @P1 LOP3.LUT R5, R5, R18, RZ, 0x3c, !PT ;  /* 0x0000001205051212 */ /* 0x008fc600078e3cff */
[----:B------:R-:W3:Y:S01]  /*0460*/  @!P0 LDG.E R18, desc[UR6][R14.64+0x8] ;  /* 0x000008060e128981 */ /* 0x000ee2000c1e1900 */
[----:B----4-:R-:W-:-:S03]  /*0470*/  @P2 LOP3.LUT R5, R5, R20, RZ, 0x3c, !PT ;  /* 0x0000001405052212 */ /* 0x010fc600078e3cff */
[----:B------:R-:W4:Y:S01]  /*0480*/  @P1 LDG.E R20, desc[UR6][R14.64+0x14] ;  /* 0x000014060e141981 */ /* 0x000f22000c1e1900 */
[----:B------:R-:W-:-:S03]  /*0490*/  @P3 LOP3.LUT R5, R5, R24, RZ, 0x3c, !PT ;  /* 0x0000001805053212 */ /* 0x000fc600078e3cff */
[----:B------:R-:W4:Y:S01]  /*04a0*/  @P5 LDG.E R24, desc[UR6][R14.64+0x74] ;  /* 0x000074060e185981 */ /* 0x000f22000c1e1900 */
[----:B------:R-:W-:-:S03]  /*04b0*/  @P4 LOP3.LUT R5, R5, R26, RZ, 0x3c, !PT ;  /* 0x0000001a05054212 */ /* 0x000fc600078e3cff */
[----:B------:R-:W4:Y:S01]  /*04c0*/  @P3 LDG.E R26, desc[UR6][R14.64+0x44] ;  /* 0x000044060e1a3981 */ /* 0x000f22000c1e1900 */
[----:B------:R-:W-:-:S03]  /*04d0*/  @!P0 LOP3.LUT R6, R6, R17, RZ, 0x3c, !PT ;  /* 0x0000001106068212 */ /* 0x000fc600078e3cff */
[----:B------:R-:W4:Y:S01]  /*04e0*/  @P1 LDG.E R17, desc[UR6][R14.64+0x20] ;  /* 0x000020060e111981 */ /* 0x000f22000c1e1900 */
[----:B------:R-:W-:-:S03]  /*04f0*/  @!P0 LOP3.LUT R4, R4, R19, RZ, 0x3c, !PT ;  /* 0x0000001304048212 */ /* 0x000fc600078e3cff */
[----:B------:R-:W4:Y:S01]  /*0500*/  @P2 LDG.E R19, desc[UR6][R14.64+0x2c] ;  /* 0x00002c060e132981 */ /* 0x000f22000c1e1900 */
[----:B------:R-:W-:-:S03]  /*0510*/  @P1 LOP3.LUT R6, R6, R21, RZ, 0x3c, !PT ;  /* 0x0000001506061212 */ /* 0x000fc600078e3cff */
[----:B------:R-:W4:Y:S01]  /*0520*/  @P2 LDG.E R21, desc[UR6][R14.64+0x34] ;  /* 0x000034060e152981 */ /* 0x000f22000c1e1900 */
[----:B--2---:R-:W-:-:S03]  /*0530*/  @!P0 LOP3.LUT R3, R3, R16, RZ, 0x3c, !PT ;  /* 0x0000001003038212 */ /* 0x004fc600078e3cff */
[----:B------:R-:W2:Y:S01]  /*0540*/  @P1 LDG.E R16, desc[UR6][R14.64+0x1c] ;  /* 0x00001c060e101981 */ /* 0x000ea2000c1e1900 */
[----:B---3--:R-:W-:-:S03]  /*0550*/  @!P0 LOP3.LUT R7, R7, R18, RZ, 0x3c, !PT ;  /* 0x0000001207078212 */ /* 0x008fc600078e3cff */
[----:B------:R-:W3:Y:S01]  /*0560*/  @P2 LDG.E R18, desc[UR6][R14.64+0x28] ;  /* 0x000028060e122981 */ /* 0x000ee2000c1e1900 */
[----:B----4-:R-:W-:-:S03]  /*0570*/  @P1 LOP3.LUT R3, R3, R20, RZ, 0x3c, !PT ;  /* 0x0000001403031212 */ /* 0x010fc600078e3cff */
[----:B------:R-:W4:Y:S01]  /*0580*/  @P2 LDG.E R20, desc[UR6][R14.64+0x30] ;  /* 0x000030060e142981 */ /* 0x000f22000c1e1900 */
[----:B------:R-:W-:-:S03]  /*0590*/  @P5 LOP3.LUT R5, R5, R24, RZ, 0x3c, !PT ;  /* 0x0000001805055212 */ /* 0x000fc600078e3cff */
[----:B------:R-:W4:Y:S01]  /*05a0*/  @P3 LDG.E R24, desc[UR6][R14.64+0x3c] ;  /* 0x00003c060e183981 */ /* 0x000f22000c1e1900 */
[----:B------:R-:W-:-:S03]  /*05b0*/  @P1 LOP3.LUT R4, R4, R17, RZ, 0x3c, !PT ;  /* 0x0000001104041212 */ /* 0x000fc600078e3cff */
[----:B------:R-:W4:Y:S01]  /*05c0*/  @P3 LDG.E R17, desc[UR6][R14.64+0x48] ;  /* 0x000048060e113981 */ /* 0x000f22000c1e1900 */
[----:B------:R-:W-:-:S03]  /*05d0*/  @P2 LOP3.LUT R6, R6, R19, RZ, 0x3c, !PT ;  /* 0x0000001306062212 */ /* 0x000fc600078e3cff */
[----:B------:R-:W4:Y:S01]  /*05e0*/  @P4 LDG.E R19, desc[UR6][R14.64+0x54] ;  /* 0x000054060e134981 */ /* 0x000f22000c1e1900 */
[----:B------:R-:W-:Y:S02]  /*05f0*/  @P2 LOP3.LUT R4, R4, R21, RZ, 0x3c, !PT ;  /* 0x0000001504042212 */ /* 0x000fe400078e3cff */
[----:B------:R-:W-:Y:S01]  /*0600*/  @P3 LOP3.LUT R6, R6, R23, RZ, 0x3c, !PT ;  /* 0x0000001706063212 */ /* 0x000fe200078e3cff */
[----:B------:R-:W4:Y:S04]  /*0610*/  @P4 LDG.E R21, desc[UR6][R14.64+0x5c] ;  /* 0x00005c060e154981 */ /* 0x000f28000c1e1900 */
[----:B------:R-:W4:Y:S01]  /*0620*/  @P5 LDG.E R23, desc[UR6][R14.64+0x68] ;  /* 0x000068060e175981 */ /* 0x000f22000c1e1900 */
[----:B--2---:R-:W-:-:S03]  /*0630*/  @P1 LOP3.LUT R7, R7, R16, RZ, 0x3c, !PT ;  /* 0x0000001007071212 */ /* 0x004fc600078e3cff */
[----:B------:R-:W2:Y:S01]  /*0640*/  @P4 LDG.E R16, desc[UR6][R14.64+0x50] ;  /* 0x000050060e104981 */ /* 0x000ea2000c1e1900 */
[----:B---3--:R-:W-:-:S03]  /*0650*/  @P2 LOP3.LUT R3, R3, R18, RZ, 0x3c, !PT ;  /* 0x0000001203032212 */ /* 0x008fc600078e3cff */
[----:B------:R-:W3:Y:S01]  /*0660*/  @P4 LDG.E R18, desc[UR6][R14.64+0x58] ;  /* 0x000058060e124981 */ /* 0x000ee2000c1e1900 */
[----:B----4-:R-:W-:-:S03]  /*0670*/  @P2 LOP3.LUT R7, R7, R20, RZ, 0x3c, !PT ;  /* 0x0000001407072212 */ /* 0x010fc600078e3cff */
[----:B------:R-:W4:Y:S01]  /*0680*/  @P5 LDG.E R20, desc[UR6][R14.64+0x64] ;  /* 0x000064060e145981 */ /* 0x000f22000c1e1900 */
[----:B------:R-:W-:-:S03]  /*0690*/  @P3 LOP3.LUT R3, R3, R24, RZ, 0x3c, !PT ;  /* 0x0000001803033212 */ /* 0x000fc600078e3cff */
[----:B------:R-:W4:Y:S01]  /*06a0*/  @P5 LDG.E R24, desc[UR6][R14.64+0x6c] ;  /* 0x00006c060e185981 */ /* 0x000f22000c1e1900 */
[----:B------:R-:W-:Y:S02]  /*06b0*/  LOP3.LUT P0, RZ, R22, 0x80, RZ, 0xc0, !PT ;  /* 0x0000008016ff7812 */ /* 0x000fe4000780c0ff */
[----:B------:R-:W-:Y:S02]  /*06c0*/  @P3 LOP3.LUT R7, R7, R26, RZ, 0x3c, !PT ;  /* 0x0000001a07073212 */ /* 0x000fe400078e3cff */
[----:B------:R-:W-:Y:S02]  /*06d0*/  @P3 LOP3.LUT R4, R4, R17, RZ, 0x3c, !PT ;  /* 0x0000001104043212 */ /* 0x000fe400078e3cff */
[----:B------:R-:W4:Y:S01]  /*06e0*/  @P6 LDG.E R17, desc[UR6][R14.64+0x7c] ;  /* 0x00007c060e116981 */ /* 0x000f22000c1e1900 */
[----:B------:R-:W-:-:S03]  /*06f0*/  @P4 LOP3.LUT R6, R6, R19, RZ, 0x3c, !PT ;  /* 0x0000001306064212 */ /* 0x000fc600078e3cff */
[----:B------:R-:W4:Y:S01]  /*0700*/  @P6 LDG.E R19, desc[UR6][R14.64+0x84] ;  /* 0x000084060e136981 */ /* 0x000f22000c1e1900 */
[----:B------:R-:W-:-:S03]  /*0710*/  @P4 LOP3.LUT R4, R4, R21, RZ, 0x3c, !PT ;  /* 0x0000001504044212 */ /* 0x000fc600078e3cff */
[----:B------:R-:W4:Y:S01]  /*0720*/  @P0 LDG.E R26, desc[UR6][R14.64+0x9c] ;  /* 0x00009c060e1a0981 */ /* 0x000f22000c1e1900 */
[----:B------:R-:W-:-:S03]  /*0730*/  @P5 LOP3.LUT R6, R6, R23, RZ, 0x3c, !PT ;  /* 0x0000001706065212 */ /* 0x000fc600078e3cff */
        /* <DEDUP_REMOVED lines=10> */
[----:B------:R-:W-:Y:S02]  /*07e0*/  @P5 LOP3.LUT R4, R4, R25, RZ, 0x3c, !PT ;  /* 0x0000001904045212 */ /* 0x000fe400078e3cff */
[----:B------:R-:W-:Y:S02]  /*07f0*/  @P6 LOP3.LUT R5, R5, R28, RZ, 0x3c, !PT ;  /* 0x0000001c05056212 */ /* 0x000fe400078e3cff */
[----:B------:R-:W-:Y:S02]  /*0800*/  @P6 LOP3.LUT R6, R6, R17, RZ, 0x3c, !PT ;  /* 0x0000001106066212 */ /* 0x000fe400078e3cff */
[----:B------:R-:W-:Y:S02]  /*0810*/  @P6 LOP3.LUT R4, R4, R19, RZ, 0x3c, !PT ;  /* 0x0000001304046212 */ /* 0x000fe400078e3cff */
[----:B------:R-:W-:Y:S02]  /*0820*/  @P0 LOP3.LUT R5, R5, R26, RZ, 0x3c, !PT ;  /* 0x0000001a05050212 */ /* 0x000fe400078e3cff */
[----:B------:R-:W-:-:S02]  /*0830*/  @P0 LOP3.LUT R6, R6, R21, RZ, 0x3c, !PT ;  /* 0x0000001506060212 */ /* 0x000fc400078e3cff */
[----:B------:R-:W-:Y:S02]  /*0840*/  @P0 LOP3.LUT R4, R4, R23, RZ, 0x3c, !PT ;  /* 0x0000001704040212 */ /* 0x000fe400078e3cff */
[----:B--2---:R-:W-:Y:S02]  /*0850*/  @P6 LOP3.LUT R3, R3, R16, RZ, 0x3c, !PT ;  /* 0x0000001003036212 */ /* 0x004fe400078e3cff */
[----:B---3--:R-:W-:Y:S02]  /*0860*/  @P6 LOP3.LUT R7, R7, R18, RZ, 0x3c, !PT ;  /* 0x0000001207076212 */ /* 0x008fe400078e3cff */
[----:B----4-:R-:W-:Y:S02]  /*0870*/  @P0 LOP3.LUT R3, R3, R20, RZ, 0x3c, !PT ;  /* 0x0000001403030212 */ /* 0x010fe400078e3cff */
[----:B------:R-:W-:Y:S02]  /*0880*/  @P0 LOP3.LUT R7, R7, R24, RZ, 0x3c, !PT ;  /* 0x0000001807070212 */ /* 0x000fe400078e3cff */
[----:B------:R-:W-:-:S13]  /*0890*/  R2P PR, R22.B1, 0x7f ;  /* 0x0000007f16007804 */ /* 0x000fda0000001000 */
[----:B------:R-:W2:Y:S04]  /*08a0*/  @P0 LDG.E R18, desc[UR6][R14.64+0xa0] ;  /* 0x0000a0060e120981 */ /* 0x000ea8000c1e1900 */
[----:B------:R-:W3:Y:S04]  /*08b0*/  @P0 LDG.E R19, desc[UR6][R14.64+0xa4] ;  /* 0x0000a4060e130981 */ /* 0x000ee8000c1e1900 */
[----:B------:R-:W4:Y:S04]  /*08c0*/  @P0 LDG.E R20, desc[UR6][R14.64+0xa8] ;  /* 0x0000a8060e140981 */ /* 0x000f28000c1e1900 */
[----:B------:R-:W4:Y:S04]  /*08d0*/  @P0 LDG.E R21, desc[UR6][R14.64+0xac] ;  /* 0x0000ac060e150981 */ /* 0x000f28000c1e1900 */
[----:B------:R-:W4:Y:S04]  /*08e0*/  @P0 LDG.E R24, desc[UR6][R14.64+0xb0] ;  /* 0x0000b0060e180981 */ /* 0x000f28000c1e1900 */
[----:B------:R-:W4:Y:S04]  /*08f0*/  @P1 LDG.E R16, desc[UR6][R14.64+0xbc] ;  /* 0x0000bc060e101981 */ /* 0x000f28000c1e1900 */
[----:B------:R-:W4:Y:S04]  /*0900*/  @P1 LDG.E R26, desc[UR6][R14.64+0xb4] ;  /* 0x0000b4060e1a1981 */ /* 0x000f28000c1e1900 */
        /* <DEDUP_REMOVED lines=11> */
[----:B------:R-:W-:Y:S01]  /*09c0*/  LOP3.LUT P0, RZ, R22, 0x8000, RZ, 0xc0, !PT ;  /* 0x0000800016ff7812 */ /* 0x000fe2000780c0ff */
[----:B------:R-:W4:Y:S01]  /*09d0*/  @P2 LDG.E R24, desc[UR6][R14.64+0xd8] ;  /* 0x0000d8060e182981 */ /* 0x000f22000c1e1900 */
[----:B------:R-:W-:-:S03]  /*09e0*/  @P1 LOP3.LUT R7, R7, R16, RZ, 0x3c, !PT ;  /* 0x0000001007071212 */ /* 0x000fc600078e3cff */
[----:B------:R-:W4:Y:S01]  /*09f0*/  @P2 LDG.E R22, desc[UR6][R14.64+0xd0] ;  /* 0x0000d0060e162981 */ /* 0x000f22000c1e1900 */
[----:B------:R-:W-:-:S03]  /*0a00*/  @P1 LOP3.LUT R3, R3, R26, RZ, 0x3c, !PT ;  /* 0x0000001a03031212 */ /* 0x000fc600078e3cff */
[----:B------:R-:W4:Y:S01]  /*0a10*/  @P3 LDG.E R16, desc[UR6][R14.64+0xe4] ;  /* 0x0000e4060e103981 */ /* 0x000f22000c1e1900 */
[----:B------:R-:W-:-:S03]  /*0a20*/  @P1 LOP3.LUT R6, R6, R23, RZ, 0x3c, !PT ;  /* 0x0000001706061212 */ /* 0x000fc600078e3cff */
[----:B------:R-:W4:Y:S01]  /*0a30*/  @P3 LDG.E R26, desc[UR6][R14.64+0xdc] ;  /* 0x0000dc060e1a3981 */ /* 0x000f22000c1e1900 */
[----:B------:R-:W-:-:S03]  /*0a40*/  @P1 LOP3.LUT R4, R4, R17, RZ, 0x3c, !PT ;  /* 0x0000001104041212 */ /* 0x000fc600078e3cff */
        /* <DEDUP_REMOVED lines=43> */
[----:B------:R-:W-:-:S04]  /*0d00*/  UIADD3 UR4, UPT, UPT, UR4, 0x10, URZ ;  /* 0x0000001004047890 */ /* 0x000fc8000fffe0ff */
[----:B------:R-:W-:Y:S01]  /*0d10*/  UISETP.NE.AND UP0, UPT, UR4, 0x20, UPT ;  /* 0x000000200400788c */ /* 0x000fe2000bf05270 */
[----:B--2---:R-:W-:Y:S02]  /*0d20*/  @P5 LOP3.LUT R5, R5, R18, RZ, 0x3c, !PT ;  /* 0x0000001205055212 */ /* 0x004fe400078e3cff */
[----:B---3--:R-:W-:Y:S02]  /*0d30*/  @P6 LOP3.LUT R6, R6, R19, RZ, 0x3c, !PT ;  /* 0x0000001306066212 */ /* 0x008fe400078e3cff */
[----:B----4-:R-:W-:Y:S02]  /*0d40*/  @P6 LOP3.LUT R3, R3, R20, RZ, 0x3c, !PT ;  /* 0x0000001403036212 */ /* 0x010fe400078e3cff */
[----:B------:R-:W-:Y:S02]  /*0d50*/  @P6 LOP3.LUT R4, R4, R21, RZ, 0x3c, !PT ;  /* 0x0000001504046212 */ /* 0x000fe400078e3cff */
[----:B------:R-:W-:Y:S02]  /*0d60*/  @P6 LOP3.LUT R7, R7, R22, RZ, 0x3c, !PT ;  /* 0x0000001607076212 */ /* 0x000fe400078e3cff */
[----:B------:R-:W-:-:S02]  /*0d70*/  @P6 LOP3.LUT R5, R5, R16, RZ, 0x3c, !PT ;  /* 0x0000001005056212 */ /* 0x000fc400078e3cff */
[----:B------:R-:W-:Y:S02]  /*0d80*/  @P0 LOP3.LUT R3, R3, R24, RZ, 0x3c, !PT ;  /* 0x0000001803030212 */ /* 0x000fe400078e3cff */
[----:B------:R-:W-:Y:S02]  /*0d90*/  @P0 LOP3.LUT R5, R5, R28, RZ, 0x3c, !PT ;  /* 0x0000001c05050212 */ /* 0x000fe400078e3cff */
[----:B------:R-:W-:Y:S02]  /*0da0*/  @P0 LOP3.LUT R7, R7, R26, RZ, 0x3c, !PT ;  /* 0x0000001a07070212 */ /* 0x000fe400078e3cff */
[----:B------:R-:W-:Y:S02]  /*0db0*/  @P0 LOP3.LUT R4, R4, R23, RZ, 0x3c, !PT ;  /* 0x0000001704040212 */ /* 0x000fe400078e3cff */
[----:B------:R-:W-:Y:S01]  /*0dc0*/  @P0 LOP3.LUT R6, R6, R17, RZ, 0x3c, !PT ;  /* 0x0000001106060212 */ /* 0x000fe200078e3cff */
[----:B------:R-:W-:Y:S06]  /*0dd0*/  BRA.U UP0, `(.L_x_33) ;  /* 0xfffffff500487547 */ /* 0x000fec000b83ffff */
[----:B------:R-:W-:-:S05]  /*0de0*/  VIADD R2, R2, 0x1 ;  /* 0x0000000102027836 */ /* 0x000fca0000000000 */
[----:B------:R-:W-:-:S13]  /*0df0*/  ISETP.NE.AND P0, PT, R2, 0x5, PT ;  /* 0x000000050200780c */ /* 0x000fda0003f05270 */
[----:B------:R-:W-:Y:S05]  /*0e00*/  @P0 BRA `(.L_x_34) ;  /* 0xfffffff400300947 */ /* 0x000fea000383ffff */
[----:B------:R-:W-:Y:S01]  /*0e10*/  LOP3.LUT R2, R10, 0x3, RZ, 0xc0, !PT ;  /* 0x000000030a027812 */ /* 0x000fe200078ec0ff */
[----:B------:R0:W-:Y:S03]  /*0e20*/  STL.64 [R1+0x8], R6 ;  /* 0x0000080601007387 */ /* 0x0001e60000100a00 */
[----:B------:R-:W-:Y:S01]  /*0e30*/  ISETP.NE.U32.AND P0, PT, R2, 0x1, PT ;  /* 0x000000010200780c */ /* 0x000fe20003f05070 */
[----:B------:R0:W-:Y:S03]  /*0e40*/  STL.64 [R1+0x10], R4 ;  /* 0x0000100401007387 */ /* 0x0001e60000100a00 */
[----:B------:R-:W-:Y:S01]  /*0e50*/  ISETP.NE.AND.EX P0, PT, RZ, RZ, PT, P0 ;  /* 0x000000ffff00720c */ /* 0x000fe20003f05300 */
[----:B------:R0:W-:-:S12]  /*0e60*/  STL [R1+0x4], R3 ;  /* 0x0000040301007387 */ /* 0x0001d80000100800 */
[----:B0-----:R-:W-:Y:S05]  /*0e70*/  @!P0 BRA `(.L_x_32) ;  /* 0x0000001400f08947 */ /* 0x001fea0003800000 */
[----:B------:R-:W-:Y:S01]  /*0e80*/  UMOV UR4, URZ ;  /* 0x000000ff00047c82 */ /* 0x000fe20008000000 */
[----:B------:R-:W-:Y:S01]  /*0e90*/  CS2R R2, SRZ ;  /* 0x0000000000027805 */ /* 0x000fe2000001ff00 */
[----:B------:R-:W-:Y:S01]  /*0ea0*/  IMAD.MOV.U32 R4, RZ, RZ, RZ ;  /* 0x000000ffff047224 */ /* 0x000fe200078e00ff */
[----:B------:R-:W-:Y:S01]  /*0eb0*/  CS2R R6, SRZ ;  /* 0x0000000000067805 */ /* 0x000fe2000001ff00 */
[----:B------:R-:W-:-:S07]  /*0ec0*/  IMAD.U32 R5, RZ, RZ, UR4 ;  /* 0x00000004ff057e24 */ /* 0x000fce000f8e00ff */
.L_x_36:
[----:B------:R-:W-:-:S06]  /*0ed0*/  IMAD R12, R2, 0x4, R1 ;  /* 0x00000004020c7824 */ /* 0x000fcc00078e0201 */
[----:B------:R-:W5:Y:S01]  /*0ee0*/  LDL R12, [R12+0x4] ;  /* 0x000004000c0c7983 */ /* 0x000f620000100800 */
[----:B------:R-:W-:-:S05]  /*0ef0*/  UMOV UR4, URZ ;  /* 0x000000ff00047c82 */ /* 0x000fca0008000000 */
.L_x_35:
        /* <DEDUP_REMOVED lines=180> */
[----:B------:R0:W-:Y:S03]  /*1a40*/  STL [R1+0x4], R3 ;  /* 0x0000040301007387 */ /* 0x0001e60000100800 */
[----:B------:R-:W-:Y:S01]  /*1a50*/  ISETP.NE.AND.EX P0, PT, RZ, RZ, PT, P0 ;  /* 0x000000ffff00720c */ /* 0x000fe20003f05300 */
[----:B------:R0:W-:-:S12]  /*1a60*/  STL.64 [R1+0x10], R4 ;  /* 0x0000100401007387 */ /* 0x0001d80000100a00 */
[----:B0-----:R-:W-:Y:S05]  /*1a70*/  @P0 BRA `(.L_x_32) ;  /* 0x0000000800f00947 */ /* 0x001fea0003800000 */
[----:B------:R-:W-:Y:S01]  /*1a80*/  UMOV UR4, URZ ;  /* 0x000000ff00047c82 */ /* 0x000fe20008000000 */
[----:B------:R-:W-:Y:S01]  /*1a90*/  CS2R R2, SRZ ;  /* 0x0000000000027805 */ /* 0x000fe2000001ff00 */
[----:B------:R-:W-:Y:S01]  /*1aa0*/  IMAD.MOV.U32 R4, RZ, RZ, RZ ;  /* 0x000000ffff047224 */ /* 0x000fe200078e00ff */
[----:B------:R-:W-:Y:S01]  /*1ab0*/  CS2R R6, SRZ ;  /* 0x0000000000067805 */ /* 0x000fe2000001ff00 */
[----:B------:R-:W-:-:S07]  /*1ac0*/  IMAD.U32 R5, RZ, RZ, UR4 ;  /* 0x00000004ff057e24 */ /* 0x000fce000f8e00ff */
.L_x_38:
[----:B------:R-:W-:-:S06]  /*1ad0*/  IMAD R12, R2, 0x4, R1 ;  /* 0x00000004020c7824 */ /* 0x000fcc00078e0201 */
[----:B------:R-:W5:Y:S01]  /*1ae0*/  LDL R12, [R12+0x4] ;  /* 0x000004000c0c7983 */ /* 0x000f620000100800 */
[----:B------:R-:W-:-:S05]  /*1af0*/  UMOV UR4, URZ ;  /* 0x000000ff00047c82 */ /* 0x000fca0008000000 */
.L_x_37:
        /* <DEDUP_REMOVED lines=177> */
[----:B------:R0:W-:Y:S04]  /*2610*/  STL.64 [R1+0x8], R6 ;  /* 0x0000080601007387 */ /* 0x0001e80000100a00 */
[----:B------:R0:W-:Y:S04]  /*2620*/  STL [R1+0x4], R3 ;  /* 0x0000040301007387 */ /* 0x0001e80000100800 */
[----:B------:R0:W-:Y:S02]  /*2630*/  STL.64 [R1+0x10], R4 ;  /* 0x0000100401007387 */ /* 0x0001e40000100a00 */
.L_x_32:
[----:B------:R-:W-:Y:S05]  /*2640*/  BSYNC.RECONVERGENT B1 ;  /* 0x0000000000017941 */ /* 0x000fea0003800200 */
.L_x_31:
[C---:B------:R-:W-:Y:S01]  /*2650*/  ISETP.GT.U32.AND P0, PT, R10.reuse, 0x3, PT ;  /* 0x000000030a00780c */ /* 0x040fe20003f04070 */
[----:B------:R-:W-:Y:S01]  /*2660*/  VIADD R11, R11, 0x1 ;  /* 0x000000010b0b7836 */ /* 0x000fe20000000000 */
[--C-:B------:R-:W-:Y:S02]  /*2670*/  SHF.R.U64 R10, R10, 0x2, R13.reuse ;  /* 0x000000020a0a7819 */ /* 0x100fe4000000120d */
[----:B------:R-:W-:Y:S02]  /*2680*/  ISETP.GT.U32.AND.EX P0, PT, R13, RZ, PT, P0 ;  /* 0x000000ff0d00720c */ /* 0x000fe40003f04100 */
[----:B------:R-:W-:-:S11]  /*2690*/  SHF.R.U32.HI R13, RZ, 0x2, R13 ;  /* 0x00000002ff0d7819 */ /* 0x000fd6000001160d */
[----:B------:R-:W-:Y:S05]  /*26a0*/  @P0 BRA `(.L_x_39) ;  /* 0xffffffd800e00947 */ /* 0x000fea000383ffff */
.L_x_30:
[----:B------:R-:W-:Y:S05]  /*26b0*/  BSYNC.RECONVERGENT B0 ;  /* 0x0000000000007941 */ /* 0x000fea0003800200 */
.L_x_29:
[----:B0-----:R-:W0:Y:S01]  /*26c0*/  LDC R6, c[0x0][0x388] ;  /* 0x0000e200ff067b82 */ /* 0x001e220000000800 */
[----:B------:R-:W-:Y:S01]  /*26d0*/  SHF.R.U32.HI R2, RZ, 0x2, R3 ;  /* 0x00000002ff027819 */ /* 0x000fe20000011603 */
[----:B------:R-:W1:Y:S01]  /*26e0*/  LDCU.64 UR4, c[0x0][0x380] ;  /* 0x00007000ff0477ac */ /* 0x000e620008000a00 */
[----:B------:R-:W-:Y:S02]  /*26f0*/  SHF.R.S32.HI R7, RZ, 0x1f, R0 ;  /* 0x0000001fff077819 */ /* 0x000fe40000011400 */
[----:B------:R-:W-:Y:S01]  /*2700*/  LOP3.LUT R2, R2, R3, RZ, 0x3c, !PT ;  /* 0x0000000302027212 */ /* 0x000fe200078e3cff */
[----:B------:R-:W-:-:S04]  /*2710*/  IMAD.SHL.U32 R3, R5, 0x10, RZ ;  /* 0x0000001005037824 */ /* 0x000fc800078e00ff */
[----:B------:R-:W-:-:S05]  /*2720*/  IMAD.SHL.U32 R4, R2, 0x2, RZ ;  /* 0x0000000202047824 */ /* 0x000fca00078e00ff */
[----:B------:R-:W-:-:S04]  /*2730*/  LOP3.LUT R4, R2, R4, R3, 0x96, !PT ;  /* 0x0000000402047212 */ /* 0x000fc800078e9603 */
[----:B------:R-:W-:Y:S01]  /*2740*/  LOP3.LUT R4, R4, R5, RZ, 0x3c, !PT ;  /* 0x0000000504047212 */ /* 0x000fe200078e3cff */
[----:B------:R-:W-:Y:S01]  /*2750*/  IMAD.MOV.U32 R5, RZ, RZ, 0x40000000 ;  /* 0x40000000ff057424 */ /* 0x000fe200078e00ff */
[----:B-1----:R-:W-:Y:S02]  /*2760*/  LEA R2, P0, R0, UR4, 0x2 ;  /* 0x0000000400027c11 */ /* 0x002fe4000f8010ff */
[----:B0-----:R-:W-:-:S05]  /*2770*/  LOP3.LUT R6, R6, 0xaad26b49, RZ, 0x3c, !PT ;  /* 0xaad26b4906067812 */ /* 0x001fca00078e3cff */
[----:B------:R-:W-:-:S05]  /*2780*/  IMAD R3, R6, 0x4182bed5, RZ ;  /* 0x4182bed506037824 */ /* 0x000fca00078e02ff */
[----:B------:R-:W-:Y:S01]  /*2790*/  IADD3 R4, PT, PT, R3, -0x26039c23, R4 ;  /* 0xd9fc63dd03047810 */ /* 0x000fe20007ffe004 */
[----:B------:R-:W-:-:S03]  /*27a0*/  IMAD.MOV.U32 R3, RZ, RZ, 0x2f800000 ;  /* 0x2f800000ff037424 */ /* 0x000fc600078e00ff */
[----:B------:R-:W-:-:S05]  /*27b0*/  I2FP.F32.U32 R4, R4 ;  /* 0x0000000400047245 */ /* 0x000fca0000201000 */
[----:B------:R-:W-:Y:S01]  /*27c0*/  FFMA R4, R4, R3, 1.1641532182693481445e-10 ;  /* 0x2f00000004047423 */ /* 0x000fe20000000003 */
[----:B------:R-:W-:-:S03]  /*27d0*/  LEA.HI.X R3, R0, UR5, R7, 0x2, P0 ;  /* 0x0000000500037c11 */ /* 0x000fc600080f1407 */
[----:B------:R-:W-:-:S05]  /*27e0*/  FFMA R5, R4, R5, -1 ;  /* 0xbf80000004057423 */ /* 0x000fca0000000005 */
[----:B------:R-:W-:Y:S01]  /*27f0*/  STG.E desc[UR6][R2.64], R5 ;  /* 0x0000000502007986 */ /* 0x000fe2000c101906 */
[----:B------:R-:W-:Y:S05]  /*2800*/  EXIT ;  /* 0x000000000000794d */ /* 0x000fea0003800000 */
.L_x_40:
        /* <DEDUP_REMOVED lines=15> */
.L_x_43:


//--------------------- .nv.global.init           --------------------------
	.section	.nv.global.init,"aw",@progbits
	.align	4
.nv.global.init:
	.type		mrg32k3aM1SubSeq,@object
	.size		mrg32k3aM1SubSeq,(mrg32k3aM2SubSeq - mrg32k3aM1SubSeq)
mrg32k3aM1SubSeq:
        /*0000*/ 	.byte	0x0b, 0xcc, 0xee, 0x04, 0x73, 0x29, 0x8b, 0x6f, 0xf6, 0x53, 0x03, 0xf6, 0x23, 0xf6, 0xea, 0xda
        /* <DEDUP_REMOVED lines=125> */
	.type		mrg32k3aM2SubSeq,@object
	.size		mrg32k3aM2SubSeq,(mrg32k3aM1 - mrg32k3aM2SubSeq)
mrg32k3aM2SubSeq:
        /* <DEDUP_REMOVED lines=126> */
	.type		mrg32k3aM1,@object
	.size		mrg32k3aM1,(mrg32k3aM1Seq - mrg32k3aM1)
mrg32k3aM1:
        /* <DEDUP_REMOVED lines=144> */
	.type		mrg32k3aM1Seq,@object
	.size		mrg32k3aM1Seq,(mrg32k3aM2 - mrg32k3aM1Seq)
mrg32k3aM1Seq:
        /* <DEDUP_REMOVED lines=144> */
	.type		mrg32k3aM2,@object
	.size		mrg32k3aM2,(mrg32k3aM2Seq - mrg32k3aM2)
mrg32k3aM2:
        /* <DEDUP_REMOVED lines=144> */
	.type		mrg32k3aM2Seq,@object
	.size		mrg32k3aM2Seq,(precalc_xorwow_matrix - mrg32k3aM2Seq)
mrg32k3aM2Seq:
        /* <DEDUP_REMOVED lines=144> */
	.type		precalc_xorwow_matrix,@object
	.size		precalc_xorwow_matrix,(precalc_xorwow_offset_matrix - precalc_xorwow_matrix)
precalc_xorwow_matrix:
        /* <DEDUP_REMOVED lines=6400> */
	.type		precalc_xorwow_offset_matrix,@object
	.size		precalc_xorwow_offset_matrix,(.L_1 - precalc_xorwow_offset_matrix)
precalc_xorwow_offset_matrix:
        /* <DEDUP_REMOVED lines=6400> */
.L_1:


//--------------------- .nv.shared.reserved.0     --------------------------
	.section	.nv.shared.reserved.0,"aw",@nobits
	.weak		__nv_reservedSMEM_offset_0_alias
	.size		__nv_reservedSMEM_offset_0_alias, 0, 64
	.other		__nv_reservedSMEM_offset_0_alias,@"STO_CUDA_RESERVED_SHARED STV_DEFAULT"
__nv_reservedSMEM_offset_0_alias:
	.zero		0
	.zero		64


//--------------------- .nv.constant0._Z16matMulFusedQuantPfS_S_ff --------------------------
	.section	.nv.constant0._Z16matMulFusedQuantPfS_S_ff,"a",@progbits
	.sectionflags	@""
	.align	4
.nv.constant0._Z16matMulFusedQuantPfS_S_ff:
	.zero		928


//--------------------- .nv.constant0._Z4initPfj  --------------------------
	.section	.nv.constant0._Z4initPfj,"a",@progbits
	.sectionflags	@""
	.align	4
.nv.constant0._Z4initPfj:
	.zero		908


//--------------------- SYMBOLS --------------------------

	.type		.nv.reservedSmem.offset0,@object
	.size		.nv.reservedSmem.offset0,0x4
